	.target	sm_90a

	.elftype	@"ET_EXEC"


//--------------------- .note.nv.tkinfo           --------------------------
	.section	.note.nv.tkinfo,"",@"SHT_NOTE"
	.sectionflags	@"SHF_NOTE_NV_TKINFO"
	.tkinfo
        /*0018*/ 	.word	0x00000002
        /*0030*/ 	.string	""
        /*0030*/ 	.string	"ptxas"
        /*0030*/ 	.string	"Cuda compilation tools, release 13.0, V13.0.88"
        /*0030*/ 	.string	"Build cuda_13.0.r13.0/compiler.36424714_0"
        /*0030*/ 	.string	"-arch sm_90a -m 64 "



//--------------------- .note.nv.cuinfo           --------------------------
	.section	.note.nv.cuinfo,"",@"SHT_NOTE"
	.sectionflags	@"SHF_NOTE_NV_CUINFO"
        /*0018*/ 	.short	0x0002
        /*001a*/ 	.short	0x005a
        /*001c*/ 	.short	0x0082
	.zero		2


//--------------------- .nv.info                  --------------------------
	.section	.nv.info,"",@"SHT_CUDA_INFO"
	.align	4


	//----- nvinfo : EIATTR_REGCOUNT
	.align		4
        /*0000*/ 	.byte	0x04, 0x2f
        /*0002*/ 	.short	(.L_16 - .L_15)
	.align		4
.L_15:
        /*0004*/ 	.word	index@(_ZN7cutlass13device_kernelINS_4gemm6kernel13GemmUniversalIN4cute5tupleIJiiiiEEENS1_10collective13CollectiveMmaINS1_39MainloopSm90TmaGmmaRmemAWarpSpecializedILi4ENS5_IJNS4_1CILi1EEESB_SB_EEENS1_35KernelTmaWarpSpecializedCooperativeEEENS5_IJNSA_ILi256EEENSA_ILi128EEENSA_ILi32EEEEEEfNS5_IJlSB_lEEEfNS5_IJSB_llEEENS4_8TiledMMAINS4_8MMA_AtomIJNS4_4SM904GMMA30MMA_64x128x8_F32TF32TF32_RS_TNILNSO_7ScaleInE1ELSQ_1EEEEEENS4_6LayoutINS5_IJNSA_ILi2EEESB_SB_EEENS5_IJSB_NSA_ILi0EEESW_EEEEENS5_IJNS4_10UnderscoreESZ_SZ_EEEEENS4_13SM90_TMA_LOADENS4_14ComposedLayoutINS4_7SwizzleILi3ELi4ELi3EEENS4_18smem_ptr_flag_bitsILi32EEENST_INS5_IJNSA_ILi8EEESH_EEENS5_IJSH_SB_EEEEEEEvNS4_8identityES12_NS13_INS14_ILi1ELi4ELi3EEES17_NST_INS5_IJS18_S18_EEENS5_IJSB_S18_EEEEEEENS4_9Copy_AtomIJNS4_39AutoVectorizingCopyWithAssumedAlignmentILi128EEEfEEES1D_EENS_8epilogue10collective6detail29Sm90TmaWarpSpecializedAdapterINS1P_15DefaultEpilogueINS_10tfloat32_tESJ_SJ_NS1O_6thread17LinearCombinationIS1T_Li1EffLNS1U_9ScaleType4KindE0ELNS_15FloatRoundStyleE2ES1T_EENS1_15EpilogueDefaultEEEEEvvEEEEvNT_6ParamsE)
        /*0008*/ 	.word	0x000000a8


	//----- nvinfo : EIATTR_FRAME_SIZE
	.align		4
.L_16:
        /*000c*/ 	.byte	0x04, 0x11
        /*000e*/ 	.short	(.L_18 - .L_17)
	.align		4
.L_17:
        /*0010*/ 	.word	index@(_ZN7cutlass13device_kernelINS_4gemm6kernel13GemmUniversalIN4cute5tupleIJiiiiEEENS1_10collective13CollectiveMmaINS1_39MainloopSm90TmaGmmaRmemAWarpSpecializedILi4ENS5_IJNS4_1CILi1EEESB_SB_EEENS1_35KernelTmaWarpSpecializedCooperativeEEENS5_IJNSA_ILi256EEENSA_ILi128EEENSA_ILi32EEEEEEfNS5_IJlSB_lEEEfNS5_IJSB_llEEENS4_8TiledMMAINS4_8MMA_AtomIJNS4_4SM904GMMA30MMA_64x128x8_F32TF32TF32_RS_TNILNSO_7ScaleInE1ELSQ_1EEEEEENS4_6LayoutINS5_IJNSA_ILi2EEESB_SB_EEENS5_IJSB_NSA_ILi0EEESW_EEEEENS5_IJNS4_10UnderscoreESZ_SZ_EEEEENS4_13SM90_TMA_LOADENS4_14ComposedLayoutINS4_7SwizzleILi3ELi4ELi3EEENS4_18smem_ptr_flag_bitsILi32EEENST_INS5_IJNSA_ILi8EEESH_EEENS5_IJSH_SB_EEEEEEEvNS4_8identityES12_NS13_INS14_ILi1ELi4ELi3EEES17_NST_INS5_IJS18_S18_EEENS5_IJSB_S18_EEEEEEENS4_9Copy_AtomIJNS4_39AutoVectorizingCopyWithAssumedAlignmentILi128EEEfEEES1D_EENS_8epilogue10collective6detail29Sm90TmaWarpSpecializedAdapterINS1P_15DefaultEpilogueINS_10tfloat32_tESJ_SJ_NS1O_6thread17LinearCombinationIS1T_Li1EffLNS1U_9ScaleType4KindE0ELNS_15FloatRoundStyleE2ES1T_EENS1_15EpilogueDefaultEEEEEvvEEEEvNT_6ParamsE)
        /*0014*/ 	.word	0x00000048


	//----- nvinfo : EIATTR_MIN_STACK_SIZE
	.align		4
.L_18:
        /*0018*/ 	.byte	0x04, 0x12
        /*001a*/ 	.short	(.L_20 - .L_19)
	.align		4
.L_19:
        /*001c*/ 	.word	index@(_ZN7cutlass13device_kernelINS_4gemm6kernel13GemmUniversalIN4cute5tupleIJiiiiEEENS1_10collective13CollectiveMmaINS1_39MainloopSm90TmaGmmaRmemAWarpSpecializedILi4ENS5_IJNS4_1CILi1EEESB_SB_EEENS1_35KernelTmaWarpSpecializedCooperativeEEENS5_IJNSA_ILi256EEENSA_ILi128EEENSA_ILi32EEEEEEfNS5_IJlSB_lEEEfNS5_IJSB_llEEENS4_8TiledMMAINS4_8MMA_AtomIJNS4_4SM904GMMA30MMA_64x128x8_F32TF32TF32_RS_TNILNSO_7ScaleInE1ELSQ_1EEEEEENS4_6LayoutINS5_IJNSA_ILi2EEESB_SB_EEENS5_IJSB_NSA_ILi0EEESW_EEEEENS5_IJNS4_10UnderscoreESZ_SZ_EEEEENS4_13SM90_TMA_LOADENS4_14ComposedLayoutINS4_7SwizzleILi3ELi4ELi3EEENS4_18smem_ptr_flag_bitsILi32EEENST_INS5_IJNSA_ILi8EEESH_EEENS5_IJSH_SB_EEEEEEEvNS4_8identityES12_NS13_INS14_ILi1ELi4ELi3EEES17_NST_INS5_IJS18_S18_EEENS5_IJSB_S18_EEEEEEENS4_9Copy_AtomIJNS4_39AutoVectorizingCopyWithAssumedAlignmentILi128EEEfEEES1D_EENS_8epilogue10collective6detail29Sm90TmaWarpSpecializedAdapterINS1P_15DefaultEpilogueINS_10tfloat32_tESJ_SJ_NS1O_6thread17LinearCombinationIS1T_Li1EffLNS1U_9ScaleType4KindE0ELNS_15FloatRoundStyleE2ES1T_EENS1_15EpilogueDefaultEEEEEvvEEEEvNT_6ParamsE)
        /*0020*/ 	.word	0x00000048
.L_20:


//--------------------- .nv.compat                --------------------------
	.section	.nv.compat,"",@"SHT_CUDA_COMPAT_INFO"
	.align	4
        /*0000*/ 	.byte	0x02, 0x09, 0x01, 0x00, 0x02, 0x02, 0x04, 0x00, 0x02, 0x05, 0x05, 0x00, 0x03, 0x07, 0x01, 0x01
        /*0010*/ 	.byte	0x02, 0x03, 0x01, 0x00, 0x02, 0x06, 0x01, 0x00, 0x04, 0x0b, 0x08, 0x00, 0x00, 0x00, 0x00, 0x00
        /*0020*/ 	.byte	0x00, 0x00, 0x00, 0x00


//--------------------- .nv.info._ZN7cutlass13device_kernelINS_4gemm6kernel13GemmUniversalIN4cute5tupleIJiiiiEEENS1_10collective13CollectiveMmaINS1_39MainloopSm90TmaGmmaRmemAWarpSpecializedILi4ENS5_IJNS4_1CILi1EEESB_SB_EEENS1_35KernelTmaWarpSpecializedCooperativeEEENS5_IJNSA_ILi256EEENSA_ILi128EEENSA_ILi32EEEEEEfNS5_IJlSB_lEEEfNS5_IJSB_llEEENS4_8TiledMMAINS4_8MMA_AtomIJNS4_4SM904GMMA30MMA_64x128x8_F32TF32TF32_RS_TNILNSO_7ScaleInE1ELSQ_1EEEEEENS4_6LayoutINS5_IJNSA_ILi2EEESB_SB_EEENS5_IJSB_NSA_ILi0EEESW_EEEEENS5_IJNS4_10UnderscoreESZ_SZ_EEEEENS4_13SM90_TMA_LOADENS4_14ComposedLayoutINS4_7SwizzleILi3ELi4ELi3EEENS4_18smem_ptr_flag_bitsILi32EEENST_INS5_IJNSA_ILi8EEESH_EEENS5_IJSH_SB_EEEEEEEvNS4_8identityES12_NS13_INS14_ILi1ELi4ELi3EEES17_NST_INS5_IJS18_S18_EEENS5_IJSB_S18_EEEEEEENS4_9Copy_AtomIJNS4_39AutoVectorizingCopyWithAssumedAlignmentILi128EEEfEEES1D_EENS_8epilogue10collective6detail29Sm90TmaWarpSpecializedAdapterINS1P_15DefaultEpilogueINS_10tfloat32_tESJ_SJ_NS1O_6thread17LinearCombinationIS1T_Li1EffLNS1U_9ScaleType4KindE0ELNS_15FloatRoundStyleE2ES1T_EENS1_15EpilogueDefaultEEEEEvvEEEEvNT_6ParamsE --------------------------
	.section	.nv.info._ZN7cutlass13device_kernelINS_4gemm6kernel13GemmUniversalIN4cute5tupleIJiiiiEEENS1_10collective13CollectiveMmaINS1_39MainloopSm90TmaGmmaRmemAWarpSpecializedILi4ENS5_IJNS4_1CILi1EEESB_SB_EEENS1_35KernelTmaWarpSpecializedCooperativeEEENS5_IJNSA_ILi256EEENSA_ILi128EEENSA_ILi32EEEEEEfNS5_IJlSB_lEEEfNS5_IJSB_llEEENS4_8TiledMMAINS4_8MMA_AtomIJNS4_4SM904GMMA30MMA_64x128x8_F32TF32TF32_RS_TNILNSO_7ScaleInE1ELSQ_1EEEEEENS4_6LayoutINS5_IJNSA_ILi2EEESB_SB_EEENS5_IJSB_NSA_ILi0EEESW_EEEEENS5_IJNS4_10UnderscoreESZ_SZ_EEEEENS4_13SM90_TMA_LOADENS4_14ComposedLayoutINS4_7SwizzleILi3ELi4ELi3EEENS4_18smem_ptr_flag_bitsILi32EEENST_INS5_IJNSA_ILi8EEESH_EEENS5_IJSH_SB_EEEEEEEvNS4_8identityES12_NS13_INS14_ILi1ELi4ELi3EEES17_NST_INS5_IJS18_S18_EEENS5_IJSB_S18_EEEEEEENS4_9Copy_AtomIJNS4_39AutoVectorizingCopyWithAssumedAlignmentILi128EEEfEEES1D_EENS_8epilogue10collective6detail29Sm90TmaWarpSpecializedAdapterINS1P_15DefaultEpilogueINS_10tfloat32_tESJ_SJ_NS1O_6thread17LinearCombinationIS1T_Li1EffLNS1U_9ScaleType4KindE0ELNS_15FloatRoundStyleE2ES1T_EENS1_15EpilogueDefaultEEEEEvvEEEEvNT_6ParamsE,"",@"SHT_CUDA_INFO"
	.sectionflags	@""
	.align	4


	//----- nvinfo : EIATTR_CUDA_API_VERSION
	.align		4
        /*0000*/ 	.byte	0x04, 0x37
        /*0002*/ 	.short	(.L_22 - .L_21)
.L_21:
        /*0004*/ 	.word	0x00000082


	//----- nvinfo : EIATTR_KPARAM_INFO
	.align		4
.L_22:
        /*0008*/ 	.byte	0x04, 0x17
        /*000a*/ 	.short	(.L_24 - .L_23)
.L_23:
        /*000c*/ 	.word	0x00000000
        /*0010*/ 	.short	0x0000
        /*0012*/ 	.short	0x0070
        /*0014*/ 	.byte	0x00, 0xf0, 0x01, 0x10


	//----- nvinfo : EIATTR_SPARSE_MMA_MASK
	.align		4
.L_24:
        /*0018*/ 	.byte	0x03, 0x50
        /*001a*/ 	.short	0x0000


	//----- nvinfo : EIATTR_MAXREG_COUNT
	.align		4
        /*001c*/ 	.byte	0x03, 0x1b
        /*001e*/ 	.short	0x00a8


	//----- nvinfo : EIATTR_NUM_BARRIERS
	.align		4
        /*0020*/ 	.byte	0x02, 0x4c
        /*0022*/ 	.byte	0x01
	.zero		1


	//----- nvinfo : EIATTR_EXTERNS
	.align		4
        /*0024*/ 	.byte	0x04, 0x0f
        /*0026*/ 	.short	(.L_26 - .L_25)


	//   ....[0]....
	.align		4
.L_25:
        /*0028*/ 	.word	index@(__assertfail)


	//----- nvinfo : EIATTR_ANNOTATIONS
	.align		4
.L_26:
        /*002c*/ 	.byte	0x04, 0x55
        /*002e*/ 	.short	(.L_28 - .L_27)


	//   ....[0]....
.L_27:
        /*0030*/ 	.word	0x00000001
        /*0034*/ 	.byte	0x90, 0x05, 0x00, 0x00, 0x01, 0x00, 0x00, 0x00, 0xb0, 0x05, 0x00, 0x00, 0x01, 0x00, 0x00, 0x00
        /* <DEDUP_REMOVED lines=33> */
        /*0254*/ 	.byte	0x90, 0xd9, 0x00, 0x00, 0x01, 0x00, 0x00, 0x00, 0xa0, 0xd9, 0x00, 0x00


	//----- nvinfo : EIATTR_MERCURY_ISA_VERSION
	.align		4
.L_28:
        /*0260*/ 	.byte	0x03, 0x5f
        /*0262*/ 	.short	0x0101


	//----- nvinfo : EIATTR_INT_WARP_WIDE_INSTR_OFFSETS
	.align		4
        /*0264*/ 	.byte	0x04, 0x31
        /*0266*/ 	.short	(.L_30 - .L_29)


	//   ....[0]....
.L_29:
        /*0268*/ 	.word	0x000003f0


	//   ....[1]....
        /*026c*/ 	.word	0x00000400


	//   ....[2]....
        /*0270*/ 	.word	0x000004d0


	//----- nvinfo : EIATTR_COOP_GROUP_MASK_REGIDS
	.align		4
.L_30:
        /*0274*/ 	.byte	0x04, 0x29
        /*0276*/ 	.short	(.L_32 - .L_31)


	//   ....[0]....
.L_31:
        /*0278*/ 	.word	0xffffffff


	//   ....[1]....
        /*027c*/ 	.word	0xffffffff


	//   ....[2]....
        /*0280*/ 	.word	0xffffffff


	//   ....[3]....
        /*0284*/ 	.word	0xffffffff


	//   ....[4]....
        /*0288*/ 	.word	0x0500000f


	//----- nvinfo : EIATTR_COOP_GROUP_INSTR_OFFSETS
	.align		4
.L_32:
        /*028c*/ 	.byte	0x04, 0x28
        /*028e*/ 	.short	(.L_34 - .L_33)


	//   ....[0]....
.L_33:
        /*0290*/ 	.word	0x00000070


	//   ....[1]....
        /*0294*/ 	.word	0x00000080


	//   ....[2]....
        /*0298*/ 	.word	0x00000140


	//   ....[3]....
        /*029c*/ 	.word	0x000002d0


	//   ....[4]....
        /*02a0*/ 	.word	0x0000dc60


	//----- nvinfo : EIATTR_REG_RECONFIG
	.align		4
.L_34:
        /*02a4*/ 	.byte	0x01, 0x54
	.zero		2


	//----- nvinfo : EIATTR_SYSCALL_OFFSETS
	.align		4
        /*02a8*/ 	.byte	0x04, 0x46
        /*02aa*/ 	.short	(.L_36 - .L_35)


	//   ....[0]....
.L_35:
        /*02ac*/ 	.word	0x00001110


	//   ....[1]....
        /*02b0*/ 	.word	0x00001240


	//   ....[2]....
        /*02b4*/ 	.word	0x00001330


	//   ....[3]....
        /*02b8*/ 	.word	0x0000c1b0


	//   ....[4]....
        /*02bc*/ 	.word	0x0000c2e0


	//----- nvinfo : EIATTR_MBARRIER_INSTR_OFFSETS
	.align		4
.L_36:
        /*02c0*/ 	.byte	0x04, 0x39
        /*02c2*/ 	.short	(.L_38 - .L_37)


	//   ....[0]....
.L_37:
        /*02c4*/ 	.word	0x00000240
        /*02c8*/ 	.word	0x000000ff
        /*02cc*/ 	.word	0x00000000
        /*02d0*/ 	.short	0x0100
        /*02d2*/ 	.byte	0x08
	.zero		1


	//   ....[1]....
        /*02d4*/ 	.word	0x00000250
        /*02d8*/ 	.word	0x000000ff
        /*02dc*/ 	.word	0x00000020
        /*02e0*/ 	.short	0x0100
        /*02e2*/ 	.byte	0x08
	.zero		1


	//   ....[2]....
        /*02e4*/ 	.word	0x00000260
        /*02e8*/ 	.word	0x000000ff
        /*02ec*/ 	.word	0x00000008
        /*02f0*/ 	.short	0x0100
        /*02f2*/ 	.byte	0x08
	.zero		1


	//   ....[3]....
        /*02f4*/ 	.word	0x00000270
        /*02f8*/ 	.word	0x000000ff
        /*02fc*/ 	.word	0x00000028
        /*0300*/ 	.short	0x0100
        /*0302*/ 	.byte	0x08
	.zero		1


	//   ....[4]....
        /*0304*/ 	.word	0x00000280
        /*0308*/ 	.word	0x000000ff
        /*030c*/ 	.word	0x00000010
        /*0310*/ 	.short	0x0100
        /*0312*/ 	.byte	0x08
	.zero		1


	//   ....[5]....
        /*0314*/ 	.word	0x00000290
        /*0318*/ 	.word	0x000000ff
        /*031c*/ 	.word	0x00000030
        /*0320*/ 	.short	0x0100
        /*0322*/ 	.byte	0x08
	.zero		1


	//   ....[6]....
        /*0324*/ 	.word	0x000002a0
        /*0328*/ 	.word	0x000000ff
        /*032c*/ 	.word	0x00000018
        /*0330*/ 	.short	0x0100
        /*0332*/ 	.byte	0x08
	.zero		1


	//   ....[7]....
        /*0334*/ 	.word	0x000002b0
        /*0338*/ 	.word	0x000000ff
        /*033c*/ 	.word	0x00000038
        /*0340*/ 	.short	0x0100
        /*0342*/ 	.byte	0x08
	.zero		1


	//   ....[8]....
        /*0344*/ 	.word	0x00000540
        /*0348*/ 	.word	0x000000ff
        /*034c*/ 	.word	0x00000050
        /*0350*/ 	.short	0x0100
        /*0352*/ 	.byte	0x06
	.zero		1


	//   ....[9]....
        /*0354*/ 	.word	0x000005d0
        /*0358*/ 	.word	0x000000ff
        /*035c*/ 	.word	0x00000058
        /*0360*/ 	.short	0x0100
        /*0362*/ 	.byte	0x06
	.zero		1


	//   ....[10]....
        /*0364*/ 	.word	0x00001400
        /*0368*/ 	.word	0x00000003
        /*036c*/ 	.word	0x00000000
        /*0370*/ 	.short	0x010a
        /*0372*/ 	.byte	0x3f
	.zero		1


	//   ....[11]....
        /*0374*/ 	.word	0x00001440
        /*0378*/ 	.word	0x00000003
        /*037c*/ 	.word	0x00000000
        /*0380*/ 	.short	0x010a
        /*0382*/ 	.byte	0x3f
	.zero		1


	//   ....[12]....
        /*0384*/ 	.word	0x00001650
        /*0388*/ 	.word	0x00000003
        /*038c*/ 	.word	0x00000000
        /*0390*/ 	.short	0x010a
        /*0392*/ 	.byte	0x3f
	.zero		1


	//   ....[13]....
        /*0394*/ 	.word	0x00001b70
        /*0398*/ 	.word	0x00000003
        /*039c*/ 	.word	0x00000000
        /*03a0*/ 	.short	0x010a
        /*03a2*/ 	.byte	0x3f
	.zero		1


	//   ....[14]....
        /*03a4*/ 	.word	0x00001e30
        /*03a8*/ 	.word	0x0000000c
        /*03ac*/ 	.word	0x00000000
        /*03b0*/ 	.short	0x010a
        /*03b2*/ 	.byte	0x3f
	.zero		1


	//   ....[15]....
        /*03b4*/ 	.word	0x00002140
        /*03b8*/ 	.word	0x000000ff
        /*03bc*/ 	.word	0x00000000
        /*03c0*/ 	.short	0x0101
        /*03c2*/ 	.byte	0x06
	.zero		1


	//   ....[16]....
        /*03c4*/ 	.word	0x00002330
        /*03c8*/ 	.word	0x0000000c
        /*03cc*/ 	.word	0x00000000
        /*03d0*/ 	.short	0x010a
        /*03d2*/ 	.byte	0x3f
	.zero		1


	//   ....[17]....
        /*03d4*/ 	.word	0x00002820
        /*03d8*/ 	.word	0x000000ff
        /*03dc*/ 	.word	0x00000000
        /*03e0*/ 	.short	0x0101
        /*03e2*/ 	.byte	0x04
	.zero		1


	//   ....[18]....
        /*03e4*/ 	.word	0x00002b10
        /*03e8*/ 	.word	0x000000ff
        /*03ec*/ 	.word	0x00000000
        /*03f0*/ 	.short	0x0101
        /*03f2*/ 	.byte	0x04
	.zero		1


	//   ....[19]....
        /*03f4*/ 	.word	0x0000c5e0
        /*03f8*/ 	.word	0x00000024
        /*03fc*/ 	.word	0x00000020
        /*0400*/ 	.short	0x010a
        /*0402*/ 	.byte	0x3f
	.zero		1


	//   ....[20]....
        /*0404*/ 	.word	0x0000d250
        /*0408*/ 	.word	0x00000003
        /*040c*/ 	.word	0x00000058
        /*0410*/ 	.short	0x0101
        /*0412*/ 	.byte	0x3f
	.zero		1


	//   ....[21]....
        /*0414*/ 	.word	0x0000da30
        /*0418*/ 	.word	0x00000007
        /*041c*/ 	.word	0x00000000
        /*0420*/ 	.short	0x010a
        /*0422*/ 	.byte	0x3f
	.zero		1


	//   ....[22]....
        /*0424*/ 	.word	0x0000daa0
        /*0428*/ 	.word	0x00000008
        /*042c*/ 	.word	0x00000000
        /*0430*/ 	.short	0x010a
        /*0432*/ 	.byte	0x3f
	.zero		1


	//   ....[23]....
        /*0434*/ 	.word	0x0000db30
        /*0438*/ 	.word	0x0000000b
        /*043c*/ 	.word	0x00000000
        /*0440*/ 	.short	0x010a
        /*0442*/ 	.byte	0x3f
	.zero		1


	//   ....[24]....
        /*0444*/ 	.word	0x0000dbc0
        /*0448*/ 	.word	0x00000003
        /*044c*/ 	.word	0x00000000
        /*0450*/ 	.short	0x010a
        /*0452*/ 	.byte	0x3f
	.zero		1


	//   ....[25]....
        /*0454*/ 	.word	0x0000dc90
        /*0458*/ 	.word	0x00000003
        /*045c*/ 	.word	0x00000000
        /*0460*/ 	.short	0x010a
        /*0462*/ 	.byte	0x3f
	.zero		1


	//   ....[26]....
        /*0464*/ 	.word	0x0000dce0
        /*0468*/ 	.word	0x00000003
        /*046c*/ 	.word	0x00000000
        /*0470*/ 	.short	0x010a
        /*0472*/ 	.byte	0x3f
	.zero		1


	//   ....[27]....
        /*0474*/ 	.word	0x0000dd30
        /*0478*/ 	.word	0x0000000c
        /*047c*/ 	.word	0x00000000
        /*0480*/ 	.short	0x010a
        /*0482*/ 	.byte	0x3f
	.zero		1


	//   ....[28]....
        /*0484*/ 	.word	0x0000de00
        /*0488*/ 	.word	0x00000024
        /*048c*/ 	.word	0x00000020
        /*0490*/ 	.short	0x010a
        /*0492*/ 	.byte	0x3f
	.zero		1


	//   ....[29]....
        /*0494*/ 	.word	0x0000ded0
        /*0498*/ 	.word	0x00000007
        /*049c*/ 	.word	0x00000000
        /*04a0*/ 	.short	0x010a
        /*04a2*/ 	.byte	0x3f
	.zero		1


	//   ....[30]....
        /*04a4*/ 	.word	0x0000df20
        /*04a8*/ 	.word	0x00000008
        /*04ac*/ 	.word	0x00000000
        /*04b0*/ 	.short	0x010a
        /*04b2*/ 	.byte	0x3f
	.zero		1


	//   ....[31]....
        /*04b4*/ 	.word	0x0000df70
        /*04b8*/ 	.word	0x0000000b
        /*04bc*/ 	.word	0x00000000
        /*04c0*/ 	.short	0x010a
        /*04c2*/ 	.byte	0x3f
	.zero		1


	//----- nvinfo : EIATTR_NUM_MBARRIERS
	.align		4
.L_38:
        /*04c4*/ 	.byte	0x03, 0x38
        /*04c6*/ 	.short	0x000a


	//----- nvinfo : EIATTR_EXIT_INSTR_OFFSETS
	.align		4
        /*04c8*/ 	.byte	0x04, 0x1c
        /*04ca*/ 	.short	(.L_40 - .L_39)


	//   ....[0]....
.L_39:
        /*04cc*/ 	.word	0x00000620


	//   ....[1]....
        /*04d0*/ 	.word	0x00000f20


	//   ....[2]....
        /*04d4*/ 	.word	0x0000b690


	//   ....[3]....
        /*04d8*/ 	.word	0x0000bd20


	//   ....[4]....
        /*04dc*/ 	.word	0x0000dc10


	//----- nvinfo : EIATTR_MAX_THREADS
	.align		4
.L_40:
        /*04e0*/ 	.byte	0x04, 0x05
        /*04e2*/ 	.short	(.L_42 - .L_41)
.L_41:
        /*04e4*/ 	.word	0x00000180
        /*04e8*/ 	.word	0x00000001
        /*04ec*/ 	.word	0x00000001


	//----- nvinfo : EIATTR_CRS_STACK_SIZE
	.align		4
.L_42:
        /*04f0*/ 	.byte	0x04, 0x1e
        /*04f2*/ 	.short	(.L_44 - .L_43)
.L_43:
        /*04f4*/ 	.word	0x00000000


	//----- nvinfo : EIATTR_CBANK_PARAM_SIZE
	.align		4
.L_44:
        /*04f8*/ 	.byte	0x03, 0x19
        /*04fa*/ 	.short	0x0470


	//----- nvinfo : EIATTR_PARAM_CBANK
	.align		4
        /*04fc*/ 	.byte	0x04, 0x0a
        /*04fe*/ 	.short	(.L_46 - .L_45)
	.align		4
.L_45:
        /*0500*/ 	.word	index@(.nv.constant0._ZN7cutlass13device_kernelINS_4gemm6kernel13GemmUniversalIN4cute5tupleIJiiiiEEENS1_10collective13CollectiveMmaINS1_39MainloopSm90TmaGmmaRmemAWarpSpecializedILi4ENS5_IJNS4_1CILi1EEESB_SB_EEENS1_35KernelTmaWarpSpecializedCooperativeEEENS5_IJNSA_ILi256EEENSA_ILi128EEENSA_ILi32EEEEEEfNS5_IJlSB_lEEEfNS5_IJSB_llEEENS4_8TiledMMAINS4_8MMA_AtomIJNS4_4SM904GMMA30MMA_64x128x8_F32TF32TF32_RS_TNILNSO_7ScaleInE1ELSQ_1EEEEEENS4_6LayoutINS5_IJNSA_ILi2EEESB_SB_EEENS5_IJSB_NSA_ILi0EEESW_EEEEENS5_IJNS4_10UnderscoreESZ_SZ_EEEEENS4_13SM90_TMA_LOADENS4_14ComposedLayoutINS4_7SwizzleILi3ELi4ELi3EEENS4_18smem_ptr_flag_bitsILi32EEENST_INS5_IJNSA_ILi8EEESH_EEENS5_IJSH_SB_EEEEEEEvNS4_8identityES12_NS13_INS14_ILi1ELi4ELi3EEES17_NST_INS5_IJS18_S18_EEENS5_IJSB_S18_EEEEEEENS4_9Copy_AtomIJNS4_39AutoVectorizingCopyWithAssumedAlignmentILi128EEEfEEES1D_EENS_8epilogue10collective6detail29Sm90TmaWarpSpecializedAdapterINS1P_15DefaultEpilogueINS_10tfloat32_tESJ_SJ_NS1O_6thread17LinearCombinationIS1T_Li1EffLNS1U_9ScaleType4KindE0ELNS_15FloatRoundStyleE2ES1T_EENS1_15EpilogueDefaultEEEEEvvEEEEvNT_6ParamsE)
        /*0504*/ 	.short	0x0210
        /*0506*/ 	.short	0x0470


	//----- nvinfo : EIATTR_SW_WAR
	.align		4
.L_46:
        /*0508*/ 	.byte	0x04, 0x36
        /*050a*/ 	.short	(.L_48 - .L_47)
.L_47:
        /*050c*/ 	.word	0x00000008
.L_48:


//--------------------- .nv.callgraph             --------------------------
	.section	.nv.callgraph,"",@"SHT_CUDA_CALLGRAPH"
	.align	4
	.sectionentsize	8
	.align		4
        /*0000*/ 	.word	0x00000000
	.align		4
        /*0004*/ 	.word	0xffffffff
	.align		4
        /*0008*/ 	.word	index@(_ZN7cutlass13device_kernelINS_4gemm6kernel13GemmUniversalIN4cute5tupleIJiiiiEEENS1_10collective13CollectiveMmaINS1_39MainloopSm90TmaGmmaRmemAWarpSpecializedILi4ENS5_IJNS4_1CILi1EEESB_SB_EEENS1_35KernelTmaWarpSpecializedCooperativeEEENS5_IJNSA_ILi256EEENSA_ILi128EEENSA_ILi32EEEEEEfNS5_IJlSB_lEEEfNS5_IJSB_llEEENS4_8TiledMMAINS4_8MMA_AtomIJNS4_4SM904GMMA30MMA_64x128x8_F32TF32TF32_RS_TNILNSO_7ScaleInE1ELSQ_1EEEEEENS4_6LayoutINS5_IJNSA_ILi2EEESB_SB_EEENS5_IJSB_NSA_ILi0EEESW_EEEEENS5_IJNS4_10UnderscoreESZ_SZ_EEEEENS4_13SM90_TMA_LOADENS4_14ComposedLayoutINS4_7SwizzleILi3ELi4ELi3EEENS4_18smem_ptr_flag_bitsILi32EEENST_INS5_IJNSA_ILi8EEESH_EEENS5_IJSH_SB_EEEEEEEvNS4_8identityES12_NS13_INS14_ILi1ELi4ELi3EEES17_NST_INS5_IJS18_S18_EEENS5_IJSB_S18_EEEEEEENS4_9Copy_AtomIJNS4_39AutoVectorizingCopyWithAssumedAlignmentILi128EEEfEEES1D_EENS_8epilogue10collective6detail29Sm90TmaWarpSpecializedAdapterINS1P_15DefaultEpilogueINS_10tfloat32_tESJ_SJ_NS1O_6thread17LinearCombinationIS1T_Li1EffLNS1U_9ScaleType4KindE0ELNS_15FloatRoundStyleE2ES1T_EENS1_15EpilogueDefaultEEEEEvvEEEEvNT_6ParamsE)
	.align		4
        /*000c*/ 	.word	index@(__assertfail)
	.align		4
        /*0010*/ 	.word	0x00000000
	.align		4
        /*0014*/ 	.word	0xfffffffe
	.align		4
        /*0018*/ 	.word	0x00000000
	.align		4
        /*001c*/ 	.word	0xfffffffd
	.align		4
        /*0020*/ 	.word	0x00000000
	.align		4
        /*0024*/ 	.word	0xfffffffc


//--------------------- .nv.constant4             --------------------------
	.section	.nv.constant4,"a",@progbits
	.align	8
	.align		8
.nv.constant4:
        /*0000*/ 	.dword	__assertfail
	.align		8
        /*0008*/ 	.dword	__unnamed_1
	.align		8
        /*0010*/ 	.dword	__unnamed_2
	.align		8
        /*0018*/ 	.dword	_ZN39_INTERNAL_dc014e31_4_k_cu_1d07b73e_29044cuda3std3__45__cpo5beginE
	.align		8
        /*0020*/ 	.dword	_ZN39_INTERNAL_dc014e31_4_k_cu_1d07b73e_29044cuda3std3__45__cpo3endE
	.align		8
        /*0028*/ 	.dword	_ZN39_INTERNAL_dc014e31_4_k_cu_1d07b73e_29044cuda3std3__45__cpo6cbeginE
	.align		8
        /*0030*/ 	.dword	_ZN39_INTERNAL_dc014e31_4_k_cu_1d07b73e_29044cuda3std3__45__cpo4cendE
	.align		8
        /*0038*/ 	.dword	_ZN39_INTERNAL_dc014e31_4_k_cu_1d07b73e_29044cuda3std3__441_GLOBAL__N__dc014e31_4_k_cu_1d07b73e_29046ignoreE
	.align		8
        /*0040*/ 	.dword	_ZN39_INTERNAL_dc014e31_4_k_cu_1d07b73e_29044cuda3std3__419piecewise_constructE
	.align		8
        /*0048*/ 	.dword	_ZN39_INTERNAL_dc014e31_4_k_cu_1d07b73e_29044cuda3std3__48in_placeE
	.align		8
        /*0050*/ 	.dword	_ZN39_INTERNAL_dc014e31_4_k_cu_1d07b73e_29044cuda3std6ranges3__45__cpo4swapE
	.align		8
        /*0058*/ 	.dword	_ZN39_INTERNAL_dc014e31_4_k_cu_1d07b73e_29044cuda3std6ranges3__45__cpo9iter_moveE
	.align		8
        /*0060*/ 	.dword	_ZN39_INTERNAL_dc014e31_4_k_cu_1d07b73e_29044cute7productE
	.align		8
        /*0068*/ 	.dword	_ZN39_INTERNAL_dc014e31_4_k_cu_1d07b73e_29044cute1_E
	.align		8
        /*0070*/ 	.dword	$str$24
	.align		8
        /*0078*/ 	.dword	$str$25


//--------------------- .text._ZN7cutlass13device_kernelINS_4gemm6kernel13GemmUniversalIN4cute5tupleIJiiiiEEENS1_10collective13CollectiveMmaINS1_39MainloopSm90TmaGmmaRmemAWarpSpecializedILi4ENS5_IJNS4_1CILi1EEESB_SB_EEENS1_35KernelTmaWarpSpecializedCooperativeEEENS5_IJNSA_ILi256EEENSA_ILi128EEENSA_ILi32EEEEEEfNS5_IJlSB_lEEEfNS5_IJSB_llEEENS4_8TiledMMAINS4_8MMA_AtomIJNS4_4SM904GMMA30MMA_64x128x8_F32TF32TF32_RS_TNILNSO_7ScaleInE1ELSQ_1EEEEEENS4_6LayoutINS5_IJNSA_ILi2EEESB_SB_EEENS5_IJSB_NSA_ILi0EEESW_EEEEENS5_IJNS4_10UnderscoreESZ_SZ_EEEEENS4_13SM90_TMA_LOADENS4_14ComposedLayoutINS4_7SwizzleILi3ELi4ELi3EEENS4_18smem_ptr_flag_bitsILi32EEENST_INS5_IJNSA_ILi8EEESH_EEENS5_IJSH_SB_EEEEEEEvNS4_8identityES12_NS13_INS14_ILi1ELi4ELi3EEES17_NST_INS5_IJS18_S18_EEENS5_IJSB_S18_EEEEEEENS4_9Copy_AtomIJNS4_39AutoVectorizingCopyWithAssumedAlignmentILi128EEEfEEES1D_EENS_8epilogue10collective6detail29Sm90TmaWarpSpecializedAdapterINS1P_15DefaultEpilogueINS_10tfloat32_tESJ_SJ_NS1O_6thread17LinearCombinationIS1T_Li1EffLNS1U_9ScaleType4KindE0ELNS_15FloatRoundStyleE2ES1T_EENS1_15EpilogueDefaultEEEEEvvEEEEvNT_6ParamsE --------------------------
	.section	.text._ZN7cutlass13device_kernelINS_4gemm6kernel13GemmUniversalIN4cute5tupleIJiiiiEEENS1_10collective13CollectiveMmaINS1_39MainloopSm90TmaGmmaRmemAWarpSpecializedILi4ENS5_IJNS4_1CILi1EEESB_SB_EEENS1_35KernelTmaWarpSpecializedCooperativeEEENS5_IJNSA_ILi256EEENSA_ILi128EEENSA_ILi32EEEEEEfNS5_IJlSB_lEEEfNS5_IJSB_llEEENS4_8TiledMMAINS4_8MMA_AtomIJNS4_4SM904GMMA30MMA_64x128x8_F32TF32TF32_RS_TNILNSO_7ScaleInE1ELSQ_1EEEEEENS4_6LayoutINS5_IJNSA_ILi2EEESB_SB_EEENS5_IJSB_NSA_ILi0EEESW_EEEEENS5_IJNS4_10UnderscoreESZ_SZ_EEEEENS4_13SM90_TMA_LOADENS4_14ComposedLayoutINS4_7SwizzleILi3ELi4ELi3EEENS4_18smem_ptr_flag_bitsILi32EEENST_INS5_IJNSA_ILi8EEESH_EEENS5_IJSH_SB_EEEEEEEvNS4_8identityES12_NS13_INS14_ILi1ELi4ELi3EEES17_NST_INS5_IJS18_S18_EEENS5_IJSB_S18_EEEEEEENS4_9Copy_AtomIJNS4_39AutoVectorizingCopyWithAssumedAlignmentILi128EEEfEEES1D_EENS_8epilogue10collective6detail29Sm90TmaWarpSpecializedAdapterINS1P_15DefaultEpilogueINS_10tfloat32_tESJ_SJ_NS1O_6thread17LinearCombinationIS1T_Li1EffLNS1U_9ScaleType4KindE0ELNS_15FloatRoundStyleE2ES1T_EENS1_15EpilogueDefaultEEEEEvvEEEEvNT_6ParamsE,"ax",@progbits
	.align	128
.text._ZN7cutlass13device_kernelINS_4gemm6kernel13GemmUniversalIN4cute5tupleIJiiiiEEENS1_10collective13CollectiveMmaINS1_39MainloopSm90TmaGmmaRmemAWarpSpecializedILi4ENS5_IJNS4_1CILi1EEESB_SB_EEENS1_35KernelTmaWarpSpecializedCooperativeEEENS5_IJNSA_ILi256EEENSA_ILi128EEENSA_ILi32EEEEEEfNS5_IJlSB_lEEEfNS5_IJSB_llEEENS4_8TiledMMAINS4_8MMA_AtomIJNS4_4SM904GMMA30MMA_64x128x8_F32TF32TF32_RS_TNILNSO_7ScaleInE1ELSQ_1EEEEEENS4_6LayoutINS5_IJNSA_ILi2EEESB_SB_EEENS5_IJSB_NSA_ILi0EEESW_EEEEENS5_IJNS4_10UnderscoreESZ_SZ_EEEEENS4_13SM90_TMA_LOADENS4_14ComposedLayoutINS4_7SwizzleILi3ELi4ELi3EEENS4_18smem_ptr_flag_bitsILi32EEENST_INS5_IJNSA_ILi8EEESH_EEENS5_IJSH_SB_EEEEEEEvNS4_8identityES12_NS13_INS14_ILi1ELi4ELi3EEES17_NST_INS5_IJS18_S18_EEENS5_IJSB_S18_EEEEEEENS4_9Copy_AtomIJNS4_39AutoVectorizingCopyWithAssumedAlignmentILi128EEEfEEES1D_EENS_8epilogue10collective6detail29Sm90TmaWarpSpecializedAdapterINS1P_15DefaultEpilogueINS_10tfloat32_tESJ_SJ_NS1O_6thread17LinearCombinationIS1T_Li1EffLNS1U_9ScaleType4KindE0ELNS_15FloatRoundStyleE2ES1T_EENS1_15EpilogueDefaultEEEEEvvEEEEvNT_6ParamsE:
        .type           _ZN7cutlass13device_kernelINS_4gemm6kernel13GemmUniversalIN4cute5tupleIJiiiiEEENS1_10collective13CollectiveMmaINS1_39MainloopSm90TmaGmmaRmemAWarpSpecializedILi4ENS5_IJNS4_1CILi1EEESB_SB_EEENS1_35KernelTmaWarpSpecializedCooperativeEEENS5_IJNSA_ILi256EEENSA_ILi128EEENSA_ILi32EEEEEEfNS5_IJlSB_lEEEfNS5_IJSB_llEEENS4_8TiledMMAINS4_8MMA_AtomIJNS4_4SM904GMMA30MMA_64x128x8_F32TF32TF32_RS_TNILNSO_7ScaleInE1ELSQ_1EEEEEENS4_6LayoutINS5_IJNSA_ILi2EEESB_SB_EEENS5_IJSB_NSA_ILi0EEESW_EEEEENS5_IJNS4_10UnderscoreESZ_SZ_EEEEENS4_13SM90_TMA_LOADENS4_14ComposedLayoutINS4_7SwizzleILi3ELi4ELi3EEENS4_18smem_ptr_flag_bitsILi32EEENST_INS5_IJNSA_ILi8EEESH_EEENS5_IJSH_SB_EEEEEEEvNS4_8identityES12_NS13_INS14_ILi1ELi4ELi3EEES17_NST_INS5_IJS18_S18_EEENS5_IJSB_S18_EEEEEEENS4_9Copy_AtomIJNS4_39AutoVectorizingCopyWithAssumedAlignmentILi128EEEfEEES1D_EENS_8epilogue10collective6detail29Sm90TmaWarpSpecializedAdapterINS1P_15DefaultEpilogueINS_10tfloat32_tESJ_SJ_NS1O_6thread17LinearCombinationIS1T_Li1EffLNS1U_9ScaleType4KindE0ELNS_15FloatRoundStyleE2ES1T_EENS1_15EpilogueDefaultEEEEEvvEEEEvNT_6ParamsE,@function
        .size           _ZN7cutlass13device_kernelINS_4gemm6kernel13GemmUniversalIN4cute5tupleIJiiiiEEENS1_10collective13CollectiveMmaINS1_39MainloopSm90TmaGmmaRmemAWarpSpecializedILi4ENS5_IJNS4_1CILi1EEESB_SB_EEENS1_35KernelTmaWarpSpecializedCooperativeEEENS5_IJNSA_ILi256EEENSA_ILi128EEENSA_ILi32EEEEEEfNS5_IJlSB_lEEEfNS5_IJSB_llEEENS4_8TiledMMAINS4_8MMA_AtomIJNS4_4SM904GMMA30MMA_64x128x8_F32TF32TF32_RS_TNILNSO_7ScaleInE1ELSQ_1EEEEEENS4_6LayoutINS5_IJNSA_ILi2EEESB_SB_EEENS5_IJSB_NSA_ILi0EEESW_EEEEENS5_IJNS4_10UnderscoreESZ_SZ_EEEEENS4_13SM90_TMA_LOADENS4_14ComposedLayoutINS4_7SwizzleILi3ELi4ELi3EEENS4_18smem_ptr_flag_bitsILi32EEENST_INS5_IJNSA_ILi8EEESH_EEENS5_IJSH_SB_EEEEEEEvNS4_8identityES12_NS13_INS14_ILi1ELi4ELi3EEES17_NST_INS5_IJS18_S18_EEENS5_IJSB_S18_EEEEEEENS4_9Copy_AtomIJNS4_39AutoVectorizingCopyWithAssumedAlignmentILi128EEEfEEES1D_EENS_8epilogue10collective6detail29Sm90TmaWarpSpecializedAdapterINS1P_15DefaultEpilogueINS_10tfloat32_tESJ_SJ_NS1O_6thread17LinearCombinationIS1T_Li1EffLNS1U_9ScaleType4KindE0ELNS_15FloatRoundStyleE2ES1T_EENS1_15EpilogueDefaultEEEEEvvEEEEvNT_6ParamsE,(.L_x_335 - _ZN7cutlass13device_kernelINS_4gemm6kernel13GemmUniversalIN4cute5tupleIJiiiiEEENS1_10collective13CollectiveMmaINS1_39MainloopSm90TmaGmmaRmemAWarpSpecializedILi4ENS5_IJNS4_1CILi1EEESB_SB_EEENS1_35KernelTmaWarpSpecializedCooperativeEEENS5_IJNSA_ILi256EEENSA_ILi128EEENSA_ILi32EEEEEEfNS5_IJlSB_lEEEfNS5_IJSB_llEEENS4_8TiledMMAINS4_8MMA_AtomIJNS4_4SM904GMMA30MMA_64x128x8_F32TF32TF32_RS_TNILNSO_7ScaleInE1ELSQ_1EEEEEENS4_6LayoutINS5_IJNSA_ILi2EEESB_SB_EEENS5_IJSB_NSA_ILi0EEESW_EEEEENS5_IJNS4_10UnderscoreESZ_SZ_EEEEENS4_13SM90_TMA_LOADENS4_14ComposedLayoutINS4_7SwizzleILi3ELi4ELi3EEENS4_18smem_ptr_flag_bitsILi32EEENST_INS5_IJNSA_ILi8EEESH_EEENS5_IJSH_SB_EEEEEEEvNS4_8identityES12_NS13_INS14_ILi1ELi4ELi3EEES17_NST_INS5_IJS18_S18_EEENS5_IJSB_S18_EEEEEEENS4_9Copy_AtomIJNS4_39AutoVectorizingCopyWithAssumedAlignmentILi128EEEfEEES1D_EENS_8epilogue10collective6detail29Sm90TmaWarpSpecializedAdapterINS1P_15DefaultEpilogueINS_10tfloat32_tESJ_SJ_NS1O_6thread17LinearCombinationIS1T_Li1EffLNS1U_9ScaleType4KindE0ELNS_15FloatRoundStyleE2ES1T_EENS1_15EpilogueDefaultEEEEEvvEEEEvNT_6ParamsE)
        .other          _ZN7cutlass13device_kernelINS_4gemm6kernel13GemmUniversalIN4cute5tupleIJiiiiEEENS1_10collective13CollectiveMmaINS1_39MainloopSm90TmaGmmaRmemAWarpSpecializedILi4ENS5_IJNS4_1CILi1EEESB_SB_EEENS1_35KernelTmaWarpSpecializedCooperativeEEENS5_IJNSA_ILi256EEENSA_ILi128EEENSA_ILi32EEEEEEfNS5_IJlSB_lEEEfNS5_IJSB_llEEENS4_8TiledMMAINS4_8MMA_AtomIJNS4_4SM904GMMA30MMA_64x128x8_F32TF32TF32_RS_TNILNSO_7ScaleInE1ELSQ_1EEEEEENS4_6LayoutINS5_IJNSA_ILi2EEESB_SB_EEENS5_IJSB_NSA_ILi0EEESW_EEEEENS5_IJNS4_10UnderscoreESZ_SZ_EEEEENS4_13SM90_TMA_LOADENS4_14ComposedLayoutINS4_7SwizzleILi3ELi4ELi3EEENS4_18smem_ptr_flag_bitsILi32EEENST_INS5_IJNSA_ILi8EEESH_EEENS5_IJSH_SB_EEEEEEEvNS4_8identityES12_NS13_INS14_ILi1ELi4ELi3EEES17_NST_INS5_IJS18_S18_EEENS5_IJSB_S18_EEEEEEENS4_9Copy_AtomIJNS4_39AutoVectorizingCopyWithAssumedAlignmentILi128EEEfEEES1D_EENS_8epilogue10collective6detail29Sm90TmaWarpSpecializedAdapterINS1P_15DefaultEpilogueINS_10tfloat32_tESJ_SJ_NS1O_6thread17LinearCombinationIS1T_Li1EffLNS1U_9ScaleType4KindE0ELNS_15FloatRoundStyleE2ES1T_EENS1_15EpilogueDefaultEEEEEvvEEEEvNT_6ParamsE,@"STO_CUDA_ENTRY STV_DEFAULT"
_ZN7cutlass13device_kernelINS_4gemm6kernel13GemmUniversalIN4cute5tupleIJiiiiEEENS1_10collective13CollectiveMmaINS1_39MainloopSm90TmaGmmaRmemAWarpSpecializedILi4ENS5_IJNS4_1CILi1EEESB_SB_EEENS1_35KernelTmaWarpSpecializedCooperativeEEENS5_IJNSA_ILi256EEENSA_ILi128EEENSA_ILi32EEEEEEfNS5_IJlSB_lEEEfNS5_IJSB_llEEENS4_8TiledMMAINS4_8MMA_AtomIJNS4_4SM904GMMA30MMA_64x128x8_F32TF32TF32_RS_TNILNSO_7ScaleInE1ELSQ_1EEEEEENS4_6LayoutINS5_IJNSA_ILi2EEESB_SB_EEENS5_IJSB_NSA_ILi0EEESW_EEEEENS5_IJNS4_10UnderscoreESZ_SZ_EEEEENS4_13SM90_TMA_LOADENS4_14ComposedLayoutINS4_7SwizzleILi3ELi4ELi3EEENS4_18smem_ptr_flag_bitsILi32EEENST_INS5_IJNSA_ILi8EEESH_EEENS5_IJSH_SB_EEEEEEEvNS4_8identityES12_NS13_INS14_ILi1ELi4ELi3EEES17_NST_INS5_IJS18_S18_EEENS5_IJSB_S18_EEEEEEENS4_9Copy_AtomIJNS4_39AutoVectorizingCopyWithAssumedAlignmentILi128EEEfEEES1D_EENS_8epilogue10collective6detail29Sm90TmaWarpSpecializedAdapterINS1P_15DefaultEpilogueINS_10tfloat32_tESJ_SJ_NS1O_6thread17LinearCombinationIS1T_Li1EffLNS1U_9ScaleType4KindE0ELNS_15FloatRoundStyleE2ES1T_EENS1_15EpilogueDefaultEEEEEvvEEEEvNT_6ParamsE:
[----:B------:R-:W0:Y:S02]  /*0000*/  LDC R1, c[0x0][0x28] ;  /* 0x00000a00ff017b82 */ /* 0x000e240000000800 */
[----:B0-----:R-:W-:Y:S01]  /*0010*/  VIADD R1, R1, 0xffffffb8 ;  /* 0xffffffb801017836 */ /* 0x001fe20000000000 */
[----:B------:R-:W0:Y:S01]  /*0020*/  S2R R2, SR_TID.X ;  /* 0x0000000000027919 */ /* 0x000e220000002100 */
[----:B------:R-:W-:Y:S01]  /*0030*/  ELECT P0, URZ, PT ;  /* 0x00000000003f782f */ /* 0x000fe20003800000 */
[----:B------:R-:W-:Y:S01]  /*0040*/  BSSY B0, `(.L_x_0) ;  /* 0x000000f000007945 */ /* 0x000fe20003800000 */
[--C-:B0-----:R-:W-:Y:S02]  /*0050*/  SHF.R.U32.HI R0, RZ, 0x5, R2.reuse ;  /* 0x00000005ff007819 */ /* 0x101fe40000011602 */
[----:B------:R-:W-:-:S03]  /*0060*/  SHF.R.U32.HI R19, RZ, 0x7, R2 ;  /* 0x00000007ff137819 */ /* 0x000fc60000011602 */
[----:B------:R-:W0:Y:S04]  /*0070*/  SHFL.IDX PT, R3, R0, RZ, 0x1f ;  /* 0x00001fff00037589 */ /* 0x000e2800000e0000 */
[----:B------:R1:W2:Y:S01]  /*0080*/  SHFL.IDX PT, R5, R19, RZ, 0x1f ;  /* 0x00001fff13057589 */ /* 0x0002a200000e0000 */
[----:B0-----:R-:W-:-:S13]  /*0090*/  ISETP.NE.OR P0, PT, R3, RZ, !P0 ;  /* 0x000000ff0300720c */ /* 0x001fda0004705670 */
[----:B-12---:R-:W-:Y:S05]  /*00a0*/  @P0 BRA `(.L_x_1) ;  /* 0x0000000000200947 */ /* 0x006fea0003800000 */
[----:B------:R-:W-:Y:S02]  /*00b0*/  ULDC.64 UR4, c[0x0][0x198] ;  /* 0x0000660000047ab9 */ /* 0x000fe40000000a00 */
[----:B------:R-:W-:Y:S02]  /*00c0*/  UIADD3 UR6, UP0, UR4, 0xf0, URZ ;  /* 0x000000f004067890 */ /* 0x000fe4000ff1e03f */
[----:B------:R-:W-:Y:S02]  /*00d0*/  UIADD3 UR4, UP1, UR4, 0x1f0, URZ ;  /* 0x000001f004047890 */ /* 0x000fe4000ff3e03f */
[----:B------:R-:W-:Y:S02]  /*00e0*/  UIADD3.X UR7, URZ, UR5, URZ, UP0, !UPT ;  /* 0x000000053f077290 */ /* 0x000fe400087fe43f */
[----:B------:R-:W-:-:S07]  /*00f0*/  UIADD3.X UR5, URZ, UR5, URZ, UP1, !UPT ;  /* 0x000000053f057290 */ /* 0x000fce0008ffe43f */
[----:B------:R0:W-:Y:S02]  /*0100*/  UTMACCTL.PF [UR6] ;  /* 0x00000000060079b9 */ /* 0x0001e40008040000 */
[----:B------:R0:W-:Y:S02]  /*0110*/  UTMACCTL.PF [UR4] ;  /* 0x00000000040079b9 */ /* 0x0001e40008040000 */
[----:B0-----:R-:W-:Y:S01]  /*0120*/  NOP ;  /* 0x0000000000007918 */ /* 0x001fe20000000000 */
.L_x_1:
[----:B------:R-:W-:Y:S05]  /*0130*/  BSYNC B0 ;  /* 0x0000000000007941 */ /* 0x000fea0003800000 */
.L_x_0:
[----:B------:R-:W0:Y:S02]  /*0140*/  SHFL.IDX PT, R2, R0, RZ, 0x1f ;  /* 0x00001fff00027589 */ /* 0x000e2400000e0000 */
[----:B0-----:R-:W-:-:S13]  /*0150*/  ISETP.NE.AND P0, PT, R2, RZ, PT ;  /* 0x000000ff0200720c */ /* 0x001fda0003f05270 */
[----:B------:R-:W-:Y:S05]  /*0160*/  @P0 BRA `(.L_x_2) ;  /* 0x0000000000580947 */ /* 0x000fea0003800000 */
[----:B------:R-:W0:Y:S01]  /*0170*/  S2UR UR8, SR_CgaCtaId ;  /* 0x00000000000879c3 */ /* 0x000e220000008800 */
[----:B------:R-:W-:Y:S01]  /*0180*/  UMOV UR4, 0x400 ;  /* 0x0000040000047882 */ /* 0x000fe20000000000 */
[----:B------:R-:W-:Y:S01]  /*0190*/  UMOV UR5, 0x1 ;  /* 0x0000000100057882 */ /* 0x000fe20000000000 */
[----:B------:R-:W-:Y:S01]  /*01a0*/  UMOV UR6, 0x100 ;  /* 0x0000010000067882 */ /* 0x000fe20000000000 */
[----:B------:R-:W-:Y:S01]  /*01b0*/  ELECT P0, URZ, PT ;  /* 0x00000000003f782f */ /* 0x000fe20003800000 */
[----:B------:R-:W-:-:S04]  /*01c0*/  UIADD3 UR6, -UR6, 0x100000, URZ ;  /* 0x0010000006067890 */ /* 0x000fc8000fffe13f */
[----:B------:R-:W-:Y:S02]  /*01d0*/  USHF.L.U32 UR7, UR6, 0xb, URZ ;  /* 0x0000000b06077899 */ /* 0x000fe4000800063f */
[----:B------:R-:W-:Y:S02]  /*01e0*/  USHF.L.U32 UR6, UR6, 0x1, URZ ;  /* 0x0000000106067899 */ /* 0x000fe4000800063f */
[----:B0-----:R-:W-:Y:S02]  /*01f0*/  ULEA UR8, UR8, UR4, 0x18 ;  /* 0x0000000408087291 */ /* 0x001fe4000f8ec03f */
[----:B------:R-:W-:-:S04]  /*0200*/  UIADD3 UR4, -UR5, 0x100000, URZ ;  /* 0x0010000005047890 */ /* 0x000fc8000fffe13f */
[----:B------:R-:W-:Y:S02]  /*0210*/  USHF.L.U32 UR5, UR4, 0xb, URZ ;  /* 0x0000000b04057899 */ /* 0x000fe4000800063f */
[----:B------:R-:W-:Y:S01]  /*0220*/  USHF.L.U32 UR4, UR4, 0x1, URZ ;  /* 0x0000000104047899 */ /* 0x000fe2000800063f */
[----:B------:R-:W0:Y:S11]  /*0230*/  FENCE.VIEW.ASYNC.S ;  /* 0x00000000000073c6 */ /* 0x000e360000000000 */
[----:B0-----:R0:W1:Y:S01]  /*0240*/  SYNCS.EXCH.64 URZ, [UR8], UR4 ;  /* 0x00000004083f75b2 */ /* 0x0010620008000100 */
[----:B------:R0:W2:Y:S01]  /*0250*/  SYNCS.EXCH.64 URZ, [UR8+0x20], UR6 ;  /* 0x00002006083f75b2 */ /* 0x0000a20008000100 */
[----:B------:R0:W3:Y:S01]  /*0260*/  SYNCS.EXCH.64 URZ, [UR8+0x8], UR4 ;  /* 0x00000804083f75b2 */ /* 0x0000e20008000100 */
[----:B------:R0:W4:Y:S01]  /*0270*/  SYNCS.EXCH.64 URZ, [UR8+0x28], UR6 ;  /* 0x00002806083f75b2 */ /* 0x0001220008000100 */
[----:B------:R0:W0:Y:S01]  /*0280*/  SYNCS.EXCH.64 URZ, [UR8+0x10], UR4 ;  /* 0x00001004083f75b2 */ /* 0x0000220008000100 */
[----:B------:R0:W0:Y:S01]  /*0290*/  SYNCS.EXCH.64 URZ, [UR8+0x30], UR6 ;  /* 0x00003006083f75b2 */ /* 0x0000220008000100 */
[----:B------:R0:W0:Y:S01]  /*02a0*/  SYNCS.EXCH.64 URZ, [UR8+0x18], UR4 ;  /* 0x00001804083f75b2 */ /* 0x0000220008000100 */
[----:B------:R0:W0:Y:S01]  /*02b0*/  SYNCS.EXCH.64 URZ, [UR8+0x38], UR6 ;  /* 0x00003806083f75b2 */ /* 0x0000220008000100 */
[----:B------:R-:W-:Y:S01]  /*02c0*/  NOP ;  /* 0x0000000000007918 */ /* 0x000fe20000000000 */
.L_x_2:
[----:B------:R-:W5:Y:S01]  /*02d0*/  SHFL.IDX PT, R0, R0, RZ, 0x1f ;  /* 0x00001fff00007589 */ /* 0x000f6200000e0000 */
[----:B------:R-:W1:Y:S01]  /*02e0*/  LDC R2, c[0x0][0x65c] ;  /* 0x00019700ff027b82 */ /* 0x000e620000000800 */
[----:B------:R-:W-:Y:S02]  /*02f0*/  ELECT P0, URZ, PT ;  /* 0x00000000003f782f */ /* 0x000fe40003800000 */
[----:B------:R-:W-:Y:S01]  /*0300*/  SHF.R.S32.HI R6, RZ, 0x1f, R3 ;  /* 0x0000001fff067819 */ /* 0x000fe20000011403 */
[----:B------:R-:W2:Y:S01]  /*0310*/  S2R R4, SR_CTAID.Y ;  /* 0x0000000000047919 */ /* 0x000ea20000002600 */
[----:B0-----:R-:W-:Y:S01]  /*0320*/  UMOV UR4, 0x20 ;  /* 0x0000002000047882 */ /* 0x001fe20000000000 */
[C---:B------:R-:W-:Y:S01]  /*0330*/  ISETP.NE.AND P2, PT, R5.reuse, RZ, PT ;  /* 0x000000ff0500720c */ /* 0x040fe20003f45270 */
[----:B------:R-:W-:Y:S01]  /*0340*/  VIADD R10, R5, 0xffffffff ;  /* 0xffffffff050a7836 */ /* 0x000fe20000000000 */
[----:B------:R-:W-:Y:S01]  /*0350*/  LEA.HI R6, R6, R3, RZ, 0x2 ;  /* 0x0000000306067211 */ /* 0x000fe200078f10ff */
[----:B------:R-:W-:Y:S01]  /*0360*/  NOP ;  /* 0x0000000000007918 */ /* 0x000fe20000000000 */
[----:B------:R-:W-:-:S02]  /*0370*/  NOP ;  /* 0x0000000000007918 */ /* 0x000fc40000000000 */
[----:B------:R-:W-:Y:S02]  /*0380*/  ISETP.GE.U32.AND P1, PT, R10, 0x2, PT ;  /* 0x000000020a00780c */ /* 0x000fe40003f26070 */
[----:B-----5:R-:W-:Y:S02]  /*0390*/  ISETP.NE.OR P0, PT, R0, RZ, !P0 ;  /* 0x000000ff0000720c */ /* 0x020fe40004705670 */
[----:B-1----:R-:W-:Y:S02]  /*03a0*/  ISETP.NE.AND P3, PT, R2, 0x1, PT ;  /* 0x000000010200780c */ /* 0x002fe40003f65270 */
[----:B------:R-:W0:Y:S01]  /*03b0*/  S2R R2, SR_CTAID.X ;  /* 0x0000000000027919 */ /* 0x000e220000002500 */
[----:B------:R-:W-:-:S05]  /*03c0*/  LOP3.LUT R0, R6, 0xfffffffc, RZ, 0xc0, !PT ;  /* 0xfffffffc06007812 */ /* 0x000fca00078ec0ff */
[----:B------:R-:W-:Y:S02]  /*03d0*/  IMAD.IADD R0, R3, 0x1, -R0 ;  /* 0x0000000103007824 */ /* 0x000fe400078e0a00 */
[----:B------:R-:W-:Y:S01]  /*03e0*/  IMAD.MOV.U32 R3, RZ, RZ, RZ ;  /* 0x000000ffff037224 */ /* 0x000fe200078e00ff */
[----:B------:R-:W-:Y:S01]  /*03f0*/  VOTEU.ALL UP0, P0 ;  /* 0x00000000003f7886 */ /* 0x000fe20000000000 */
[----:B------:R-:W-:Y:S01]  /*0400*/  VOTEU.ALL UP1, P0 ;  /* 0x00000000003f7886 */ /* 0x000fe20000020000 */
[----:B------:R-:W0:Y:S01]  /*0410*/  @P3 LDC R9, c[0x0][0x10] ;  /* 0x00000400ff093b82 */ /* 0x000e220000000800 */
[----:B--2---:R-:W-:Y:S02]  /*0420*/  @P3 IMAD.MOV.U32 R6, RZ, RZ, R4 ;  /* 0x000000ffff063224 */ /* 0x004fe400078e0004 */
[----:B------:R-:W-:Y:S01]  /*0430*/  @!UP0 UMOV UR6, 0x400 ;  /* 0x0000040000068882 */ /* 0x000fe20000000000 */
[----:B------:R-:W-:-:S04]  /*0440*/  @!UP0 UIADD3 UR4, -UR4, 0x100000, URZ ;  /* 0x0010000004048890 */ /* 0x000fc8000fffe13f */
[----:B------:R-:W-:Y:S02]  /*0450*/  @!UP0 USHF.L.U32 UR5, UR4, 0xb, URZ ;  /* 0x0000000b04058899 */ /* 0x000fe4000800063f */
[----:B------:R-:W-:Y:S01]  /*0460*/  @!UP0 USHF.L.U32 UR4, UR4, 0x1, URZ ;  /* 0x0000000104048899 */ /* 0x000fe2000800063f */
[----:B------:R-:W-:Y:S01]  /*0470*/  @P3 IMAD.MOV.U32 R7, RZ, RZ, RZ ;  /* 0x000000ffff073224 */ /* 0x000fe200078e00ff */
[----:B------:R-:W1:Y:S08]  /*0480*/  @!UP0 S2UR UR7, SR_CgaCtaId ;  /* 0x00000000000789c3 */ /* 0x000e700000008800 */
[----:B------:R-:W2:Y:S01]  /*0490*/  @!P3 LDC R11, c[0x0][0xc] ;  /* 0x00000300ff0bbb82 */ /* 0x000ea20000000800 */
[----:B0-----:R-:W-:-:S04]  /*04a0*/  @P3 IMAD.WIDE.U32 R8, R2, R9, R6 ;  /* 0x0000000902083225 */ /* 0x001fc800078e0006 */
[----:B------:R-:W-:Y:S01]  /*04b0*/  @P3 IMAD.MOV.U32 R12, RZ, RZ, R8 ;  /* 0x000000ffff0c3224 */ /* 0x000fe200078e0008 */
[----:B-1----:R-:W-:Y:S01]  /*04c0*/  @!UP0 ULEA UR6, UR7, UR6, 0x18 ;  /* 0x0000000607068291 */ /* 0x002fe2000f8ec03f */
[----:B------:R-:W-:Y:S01]  /*04d0*/  VOTEU.ALL UP0, P0 ;  /* 0x00000000003f7886 */ /* 0x000fe20000000000 */
[----:B------:R-:W-:-:S04]  /*04e0*/  ISETP.NE.AND P0, PT, R0, 0x3, PT ;  /* 0x000000030000780c */ /* 0x000fc80003f05270 */
[----:B------:R-:W-:Y:S01]  /*04f0*/  ISETP.EQ.OR P0, PT, R0, RZ, !P0 ;  /* 0x000000ff0000720c */ /* 0x000fe20004702670 */
[----:B--2---:R-:W-:-:S03]  /*0500*/  @!P3 IMAD.WIDE.U32 R6, R11, R4, R2 ;  /* 0x000000040b06b225 */ /* 0x004fc600078e0002 */
[----:B------:R-:W-:Y:S01]  /*0510*/  ISETP.EQ.AND P0, PT, R5, RZ, P0 ;  /* 0x000000ff0500720c */ /* 0x000fe20000702270 */
[----:B------:R-:W-:Y:S01]  /*0520*/  @P3 IMAD.MOV.U32 R5, RZ, RZ, RZ ;  /* 0x000000ffff053224 */ /* 0x000fe200078e00ff */
[----:B------:R-:W0:Y:S02]  /*0530*/  FENCE.VIEW.ASYNC.S ;  /* 0x00000000000073c6 */ /* 0x000e240000000000 */
[----:B0-----:R0:W3:Y:S01]  /*0540*/  @!UP0 SYNCS.EXCH.64 URZ, [UR6+0x50], UR4 ;  /* 0x00005004063f85b2 */ /* 0x0010e20008000100 */
[----:B------:R-:W-:Y:S02]  /*0550*/  @!P3 IMAD.MOV.U32 R12, RZ, RZ, R6 ;  /* 0x000000ffff0cb224 */ /* 0x000fe400078e0006 */
[----:B------:R-:W-:Y:S01]  /*0560*/  @P3 IMAD.IADD R20, R9, 0x1, R5 ;  /* 0x0000000109143824 */ /* 0x000fe200078e0205 */
[----:B------:R-:W-:Y:S01]  /*0570*/  SEL R5, RZ, 0x1, !P0 ;  /* 0x00000001ff057807 */ /* 0x000fe20004000000 */
[----:B------:R-:W-:Y:S01]  /*0580*/  @!P3 IMAD.MOV.U32 R20, RZ, RZ, R7 ;  /* 0x000000ffff14b224 */ /* 0x000fe200078e0007 */
[----:B------:R0:W-:Y:S02]  /*0590*/  STL [R1+0x1c], R12 ;  /* 0x00001c0c01007387 */ /* 0x0001e40000100800 */
[----:B------:R-:W-:-:S02]  /*05a0*/  SEL R5, R5, 0x2, P1 ;  /* 0x0000000205057807 */ /* 0x000fc40000800000 */
[----:B------:R0:W-:Y:S04]  /*05b0*/  STL [R1+0x18], R20 ;  /* 0x0000181401007387 */ /* 0x0001e80000100800 */
[----:B------:R0:W-:Y:S01]  /*05c0*/  STL [R1+0x14], R5 ;  /* 0x0000140501007387 */ /* 0x0001e20000100800 */
[----:B------:R0:W3:Y:S01]  /*05d0*/  @!UP1 SYNCS.EXCH.64 URZ, [UR6+0x58], UR4 ;  /* 0x00005804063f95b2 */ /* 0x0000e20008000100 */
[----:B------:R-:W-:Y:S01]  /*05e0*/  NOP ;  /* 0x0000000000007918 */ /* 0x000fe20000000000 */
[----:B---34-:R-:W-:Y:S06]  /*05f0*/  BAR.SYNC.DEFER_BLOCKING 0x0 ;  /* 0x0000000000007b1d */ /* 0x018fec0000010000 */
[----:B------:R-:W-:Y:S05]  /*0600*/  @!P2 BRA `(.L_x_3) ;  /* 0x000000b00024a947 */ /* 0x000fea0003800000 */
[----:B------:R-:W-:-:S13]  /*0610*/  ISETP.GT.U32.AND P0, PT, R10, 0x1, PT ;  /* 0x000000010a00780c */ /* 0x000fda0003f04070 */
[----:B0-----:R-:W-:Y:S05]  /*0620*/  @P0 EXIT ;  /* 0x000000000000094d */ /* 0x001fea0003800000 */
[----:B------:R-:W-:Y:S01]  /*0630*/  ULDC.64 UR4, c[0x0][0x650] ;  /* 0x0001940000047ab9 */ /* 0x000fe20000000a00 */
[----:B------:R-:W-:Y:S01]  /*0640*/  PRMT R0, RZ, 0x7610, R0 ;  /* 0x00007610ff007816 */ /* 0x000fe20000000000 */
[----:B------:R-:W-:Y:S01]  /*0650*/  IMAD.MOV.U32 R18, RZ, RZ, -0x1 ;  /* 0xffffffffff127424 */ /* 0x000fe200078e00ff */
[----:B------:R-:W-:Y:S01]  /*0660*/  ISETP.GE.U32.AND P0, PT, R12, UR4, PT ;  /* 0x000000040c007c0c */ /* 0x000fe2000bf06070 */
[----:B------:R-:W-:Y:S02]  /*0670*/  IMAD.MOV.U32 R16, RZ, RZ, -0x1 ;  /* 0xffffffffff107424 */ /* 0x000fe400078e00ff */
[----:B------:R-:W-:Y:S01]  /*0680*/  IMAD.MOV.U32 R17, RZ, RZ, -0x1 ;  /* 0xffffffffff117424 */ /* 0x000fe200078e00ff */
[----:B------:R-:W-:-:S13]  /*0690*/  ISETP.GE.U32.AND.EX P0, PT, R20, UR5, PT, P0 ;  /* 0x0000000514007c0c */ /* 0x000fda000bf06100 */
[----:B------:R-:W-:Y:S05]  /*06a0*/  @P0 BRA `(.L_x_4) ;  /* 0x0000000400640947 */ /* 0x000fea0003800000 */
[----:B------:R-:W0:Y:S01]  /*06b0*/  LDC.64 R14, c[0x0][0x628] ;  /* 0x00018a00ff0e7b82 */ /* 0x000e220000000a00 */
[----:B------:R-:W-:Y:S02]  /*06c0*/  IMAD.MOV.U32 R6, RZ, RZ, R12 ;  /* 0x000000ffff067224 */ /* 0x000fe400078e000c */
[----:B------:R-:W-:-:S05]  /*06d0*/  IMAD.MOV.U32 R7, RZ, RZ, R20 ;  /* 0x000000ffff077224 */ /* 0x000fca00078e0014 */
[----:B------:R-:W1:Y:S08]  /*06e0*/  LDC R0, c[0x0][0x630] ;  /* 0x00018c00ff007b82 */ /* 0x000e700000000800 */
[----:B------:R-:W2:Y:S01]  /*06f0*/  LDC.64 R16, c[0x0][0x620] ;  /* 0x00018800ff107b82 */ /* 0x000ea20000000a00 */
[----:B0-----:R-:W-:-:S04]  /*0700*/  ISETP.NE.U32.AND P0, PT, R14, RZ, PT ;  /* 0x000000ff0e00720c */ /* 0x001fc80003f05070 */
[----:B------:R-:W-:-:S13]  /*0710*/  ISETP.NE.AND.EX P0, PT, R15, RZ, PT, P0 ;  /* 0x000000ff0f00720c */ /* 0x000fda0003f05300 */
[----:B-12---:R-:W-:Y:S05]  /*0720*/  @!P0 BRA `(.L_x_5) ;  /* 0x0000000000288947 */ /* 0x006fea0003800000 */
[----:B------:R-:W0:Y:S02]  /*0730*/  LDC R5, c[0x0][0x634] ;  /* 0x00018d00ff057b82 */ /* 0x000e240000000800 */
[----:B0-----:R-:W-:-:S05]  /*0740*/  IADD3 R5, P0, R12, R5, RZ ;  /* 0x000000050c057210 */ /* 0x001fca0007f1e0ff */
[----:B------:R-:W-:-:S04]  /*0750*/  IMAD.X R13, RZ, RZ, R20, P0 ;  /* 0x000000ffff0d7224 */ /* 0x000fc800000e0614 */
[----:B------:R-:W-:-:S04]  /*0760*/  IMAD.WIDE.U32 R6, R13, R14, RZ ;  /* 0x0000000e0d067225 */ /* 0x000fc800078e00ff */
[----:B------:R-:W-:-:S04]  /*0770*/  IMAD.WIDE.U32 R8, P0, R5, R15, R6 ;  /* 0x0000000f05087225 */ /* 0x000fc80007800006 */
[----:B------:R-:W-:-:S04]  /*0780*/  IMAD.WIDE.U32 R6, R5, R14, RZ ;  /* 0x0000000e05067225 */ /* 0x000fc800078e00ff */
[----:B------:R-:W-:Y:S01]  /*0790*/  IMAD.X R11, RZ, RZ, RZ, P0 ;  /* 0x000000ffff0b7224 */ /* 0x000fe200000e06ff */
[----:B------:R-:W-:Y:S01]  /*07a0*/  IADD3 RZ, P0, R7, R8, RZ ;  /* 0x0000000807ff7210 */ /* 0x000fe20007f1e0ff */
[----:B------:R-:W-:-:S04]  /*07b0*/  IMAD.MOV.U32 R10, RZ, RZ, R9 ;  /* 0x000000ffff0a7224 */ /* 0x000fc800078e0009 */
[----:B------:R-:W-:-:S08]  /*07c0*/  IMAD.WIDE.U32.X R6, R13, R15, R10, P0 ;  /* 0x0000000f0d067225 */ /* 0x000fd000000e040a */
.L_x_5:
[-CC-:B------:R-:W-:Y:S01]  /*07d0*/  SHF.R.U64 R22, R6, R0.reuse, R7.reuse ;  /* 0x0000000006167219 */ /* 0x180fe20000001207 */
[----:B------:R-:W0:Y:S01]  /*07e0*/  LDC R10, c[0x0][0x618] ;  /* 0x00018600ff0a7b82 */ /* 0x000e220000000800 */
[----:B------:R-:W-:Y:S01]  /*07f0*/  SHF.R.U32.HI R3, RZ, R0, R7 ;  /* 0x00000000ff037219 */ /* 0x000fe20000011607 */
[----:B------:R-:W-:Y:S01]  /*0800*/  IMAD.MOV.U32 R7, RZ, RZ, R20 ;  /* 0x000000ffff077224 */ /* 0x000fe200078e0014 */
[----:B------:R-:W-:Y:S01]  /*0810*/  IADD3 R5, P0, RZ, -R22, RZ ;  /* 0x80000016ff057210 */ /* 0x000fe20007f1e0ff */
[----:B------:R-:W-:Y:S01]  /*0820*/  ULDC UR4, c[0x0][0x150] ;  /* 0x0000540000047ab9 */ /* 0x000fe20000000800 */
[----:B------:R-:W-:Y:S01]  /*0830*/  I2FP.F32.U32 R0, R2 ;  /* 0x0000000200007245 */ /* 0x000fe20000201000 */
[----:B------:R-:W-:Y:S02]  /*0840*/  IMAD.MOV.U32 R6, RZ, RZ, R12 ;  /* 0x000000ffff067224 */ /* 0x000fe400078e000c */
[----:B------:R-:W1:Y:S01]  /*0850*/  LDC.64 R20, c[0x0][0x640] ;  /* 0x00019000ff147b82 */ /* 0x000e620000000a00 */
[----:B------:R-:W-:-:S02]  /*0860*/  IMAD.X R9, RZ, RZ, ~R3, P0 ;  /* 0x000000ffff097224 */ /* 0x000fc400000e0e03 */
[----:B------:R-:W-:Y:S01]  /*0870*/  FMUL R0, R0, UR4 ;  /* 0x0000000400007c20 */ /* 0x000fe20008400000 */
[----:B------:R-:W-:Y:S01]  /*0880*/  IMAD.WIDE.U32 R6, R5, R16, R6 ;  /* 0x0000001005067225 */ /* 0x000fe200078e0006 */
[----:B------:R-:W-:-:S03]  /*0890*/  ULDC UR4, c[0x0][0x154] ;  /* 0x0000550000047ab9 */ /* 0x000fc60000000800 */
[----:B------:R-:W-:Y:S01]  /*08a0*/  IMAD R8, R9, R16, RZ ;  /* 0x0000001009087224 */ /* 0x000fe200078e02ff */
[----:B------:R-:W2:Y:S01]  /*08b0*/  LDC R3, c[0x0][0x144] ;  /* 0x00005100ff037b82 */ /* 0x000ea20000000800 */
[----:B------:R-:W3:Y:S01]  /*08c0*/  F2I.U32.TRUNC.NTZ R0, R0 ;  /* 0x0000000000007305 */ /* 0x000ee2000020f000 */
[----:B------:R-:W-:Y:S02]  /*08d0*/  IMAD.MOV.U32 R9, RZ, RZ, -0x1 ;  /* 0xffffffffff097424 */ /* 0x000fe400078e00ff */
[----:B------:R-:W-:-:S04]  /*08e0*/  IMAD R5, R5, R17, R8 ;  /* 0x0000001105057224 */ /* 0x000fc800078e0208 */
[----:B------:R-:W4:Y:S01]  /*08f0*/  LDC R14, c[0x0][0x608] ;  /* 0x00018200ff0e7b82 */ /* 0x000f220000000800 */
[----:B------:R-:W-:Y:S01]  /*0900*/  IMAD.IADD R7, R7, 0x1, R5 ;  /* 0x0000000107077824 */ /* 0x000fe200078e0205 */
[----:B------:R-:W-:-:S04]  /*0910*/  I2FP.F32.U32 R5, R4 ;  /* 0x0000000400057245 */ /* 0x000fc80000201000 */
[-CC-:B0-----:R-:W-:Y:S02]  /*0920*/  SHF.R.U64 R12, R6, R10.reuse, R7.reuse ;  /* 0x0000000a060c7219 */ /* 0x181fe40000001207 */
[----:B------:R-:W0:Y:S01]  /*0930*/  LDC R8, c[0x0][0x658] ;  /* 0x00019600ff087b82 */ /* 0x000e220000000800 */
[----:B-1----:R-:W-:Y:S01]  /*0940*/  ISETP.NE.U32.AND P0, PT, R20, RZ, PT ;  /* 0x000000ff1400720c */ /* 0x002fe20003f05070 */
[----:B---3--:R-:W-:Y:S01]  /*0950*/  IMAD.MOV R6, RZ, RZ, -R0 ;  /* 0x000000ffff067224 */ /* 0x008fe200078e0a00 */
[----:B------:R-:W-:Y:S02]  /*0960*/  SHF.R.U32.HI R7, RZ, R10, R7 ;  /* 0x0000000aff077219 */ /* 0x000fe40000011607 */
[----:B------:R-:W-:-:S03]  /*0970*/  ISETP.NE.AND.EX P0, PT, R21, RZ, PT, P0 ;  /* 0x000000ff1500720c */ /* 0x000fc60003f05300 */
[----:B------:R-:W1:Y:S01]  /*0980*/  LDC R13, c[0x0][0x148] ;  /* 0x00005200ff0d7b82 */ /* 0x000e620000000800 */
[----:B--2---:R-:W-:Y:S02]  /*0990*/  IMAD R0, R3, R6, R2 ;  /* 0x0000000603007224 */ /* 0x004fe400078e0202 */
[----:B------:R-:W-:-:S04]  /*09a0*/  FMUL R3, R5, UR4 ;  /* 0x0000000405037c20 */ /* 0x000fc80008400000 */
[----:B------:R2:W3:Y:S01]  /*09b0*/  F2I.U32.TRUNC.NTZ R11, R3 ;  /* 0x00000003000b7305 */ /* 0x0004e2000020f000 */
[----:B------:R-:W1:Y:S01]  /*09c0*/  LDC R17, c[0x0][0x600] ;  /* 0x00018000ff117b82 */ /* 0x000e620000000800 */
[-CC-:B----4-:R-:W-:Y:S02]  /*09d0*/  SHF.R.U64 R25, R12, R14.reuse, R7.reuse ;  /* 0x0000000e0c197219 */ /* 0x190fe40000001207 */
[----:B------:R-:W-:Y:S01]  /*09e0*/  SHF.R.U32.HI R5, RZ, R14, R7 ;  /* 0x0000000eff057219 */ /* 0x000fe20000011607 */
[----:B------:R-:W-:-:S04]  /*09f0*/  IMAD.MOV.U32 R7, RZ, RZ, 0x1 ;  /* 0x00000001ff077424 */ /* 0x000fc800078e00ff */
[----:B------:R-:W4:Y:S01]  /*0a00*/  LDC R16, c[0x0][0x648] ;  /* 0x00019200ff107b82 */ /* 0x000f220000000800 */
[-C--:B0-----:R-:W-:Y:S02]  /*0a10*/  SHF.L.U32 R2, R9, R8.reuse, RZ ;  /* 0x0000000809027219 */ /* 0x081fe400000006ff */
[-CC-:B------:R-:W-:Y:S02]  /*0a20*/  SHF.R.U64 R14, R25, R8.reuse, R5.reuse ;  /* 0x00000008190e7219 */ /* 0x180fe40000001205 */
[----:B------:R-:W-:Y:S02]  /*0a30*/  SHF.R.U32.HI R15, RZ, R8, R5 ;  /* 0x00000008ff0f7219 */ /* 0x000fe40000011605 */
[----:B------:R-:W-:Y:S01]  /*0a40*/  LOP3.LUT R10, RZ, R2, RZ, 0x33, !PT ;  /* 0x00000002ff0a7212 */ /* 0x000fe200078e33ff */
[----:B------:R-:W0:Y:S01]  /*0a50*/  LDC R23, c[0x0][0x638] ;  /* 0x00018e00ff177b82 */ /* 0x000e220000000800 */
[----:B------:R-:W-:Y:S01]  /*0a60*/  SHF.L.U32 R5, R7, R8, RZ ;  /* 0x0000000807057219 */ /* 0x000fe200000006ff */
[----:B------:R-:W-:-:S02]  /*0a70*/  IMAD.MOV.U32 R2, RZ, RZ, R14 ;  /* 0x000000ffff027224 */ /* 0x000fc400078e000e */
[----:B--2---:R-:W-:-:S04]  /*0a80*/  IMAD.MOV.U32 R3, RZ, RZ, R15 ;  /* 0x000000ffff037224 */ /* 0x004fc800078e000f */
[----:B------:R-:W2:Y:S01]  /*0a90*/  LDC R18, c[0x0][0x610] ;  /* 0x00018400ff127b82 */ /* 0x000ea20000000800 */
[----:B---3--:R-:W-:Y:S05]  /*0aa0*/  @!P0 BRA `(.L_x_6) ;  /* 0x0000000000288947 */ /* 0x008fea0003800000 */
[----:B------:R-:W3:Y:S02]  /*0ab0*/  LDC R9, c[0x0][0x64c] ;  /* 0x00019300ff097b82 */ /* 0x000ee40000000800 */
[----:B---3--:R-:W-:-:S05]  /*0ac0*/  IADD3 R9, P0, R14, R9, RZ ;  /* 0x000000090e097210 */ /* 0x008fca0007f1e0ff */
        /* <DEDUP_REMOVED lines=8> */
.L_x_6:
[----:B----4-:R-:W-:Y:S01]  /*0b50*/  SHF.R.U64 R2, R2, R16, R3 ;  /* 0x0000001002027219 */ /* 0x010fe20000001203 */
[----:B-1----:R-:W-:Y:S01]  /*0b60*/  VIADD R3, R17, 0xffffffff ;  /* 0xffffffff11037836 */ /* 0x002fe20000000000 */
[----:B------:R-:W-:Y:S01]  /*0b70*/  LOP3.LUT R10, R25, R10, RZ, 0xc0, !PT ;  /* 0x0000000a190a7212 */ /* 0x000fe200078ec0ff */
[----:B------:R-:W-:Y:S02]  /*0b80*/  IMAD.MOV R11, RZ, RZ, -R11 ;  /* 0x000000ffff0b7224 */ /* 0x000fe400078e0a0b */
[----:B------:R-:W-:Y:S01]  /*0b90*/  IMAD.MOV R6, RZ, RZ, -R2 ;  /* 0x000000ffff067224 */ /* 0x000fe200078e0a02 */
[----:B------:R-:W-:Y:S01]  /*0ba0*/  LOP3.LUT R3, R12, R3, RZ, 0xc0, !PT ;  /* 0x000000030c037212 */ /* 0x000fe200078ec0ff */
[----:B------:R-:W-:Y:S02]  /*0bb0*/  IMAD R5, R5, R2, R10 ;  /* 0x0000000205057224 */ /* 0x000fe400078e020a */
[----:B------:R-:W-:Y:S02]  /*0bc0*/  @P3 IMAD R0, R13, R11, R4 ;  /* 0x0000000b0d003224 */ /* 0x000fe400078e0204 */
[----:B0-----:R-:W-:-:S02]  /*0bd0*/  IMAD R2, R6, R23, R14 ;  /* 0x0000001706027224 */ /* 0x001fc400078e020e */
[----:B--2---:R-:W-:Y:S02]  /*0be0*/  IMAD R18, R5, R18, R0 ;  /* 0x0000001205127224 */ /* 0x004fe400078e0200 */
[----:B------:R-:W-:Y:S02]  /*0bf0*/  IMAD R3, R2, R17, R3 ;  /* 0x0000001102037224 */ /* 0x000fe400078e0203 */
[----:B------:R-:W-:Y:S02]  /*0c00*/  IMAD.MOV.U32 R0, RZ, RZ, 0x1 ;  /* 0x00000001ff007424 */ /* 0x000fe400078e00ff */
[----:B------:R-:W-:Y:S01]  /*0c10*/  IMAD.MOV.U32 R17, RZ, RZ, R22 ;  /* 0x000000ffff117224 */ /* 0x000fe200078e0016 */
[----:B------:R-:W-:Y:S02]  /*0c20*/  SEL R16, R3, R18, !P3 ;  /* 0x0000001203107207 */ /* 0x000fe40005800000 */
[----:B------:R-:W-:-:S07]  /*0c30*/  SEL R18, R18, R3, !P3 ;  /* 0x0000000312127207 */ /* 0x000fce0005800000 */
.L_x_4:
[----:B------:R-:W-:-:S08]  /*0c40*/  NOP ;  /* 0x0000000000007918 */ /* 0x000fd00000000000 */
[----:B------:R-:W0:Y:S02]  /*0c50*/  USETMAXREG.TRY_ALLOC.CTAPOOL UP0, 0xe8 ;  /* 0x000000e8000079c8 */ /* 0x000e240008000600 */
[----:B0-----:R-:W-:-:S13]  /*0c60*/  PLOP3.LUT P0, PT, PT, PT, UP0, 0x80, 0x0 ;  /* 0x000000000000781c */ /* 0x001fda0003f0f008 */
[----:B------:R-:W-:Y:S05]  /*0c70*/  @!P0 BRA `(.L_x_4) ;  /* 0xfffffffc00f08947 */ /* 0x000fea000383ffff */
[----:B------:R-:W-:Y:S01]  /*0c80*/  ULDC.64 UR4, c[0x0][0x598] ;  /* 0x0001660000047ab9 */ /* 0x000fe20000000a00 */
[----:B------:R-:W-:Y:S01]  /*0c90*/  ULDC.64 UR36, c[0x0][0x208] ;  /* 0x0000820000247ab9 */ /* 0x000fe20000000a00 */
[----:B------:R-:W-:-:S04]  /*0ca0*/  ISETP.NE.U32.AND P0, PT, RZ, UR4, PT ;  /* 0x00000004ff007c0c */ /* 0x000fc8000bf05070 */
[----:B------:R-:W-:-:S13]  /*0cb0*/  ISETP.NE.AND.EX P0, PT, RZ, UR5, PT, P0 ;  /* 0x00000005ff007c0c */ /* 0x000fda000bf05300 */
[----:B------:R-:W-:Y:S05]  /*0cc0*/  @!P0 BRA `(.L_x_7) ;  /* 0x00000000001c8947 */ /* 0x000fea0003800000 */
[----:B------:R-:W0:Y:S02]  /*0cd0*/  LDC.64 R2, c[0x0][0x598] ;  /* 0x00016600ff027b82 */ /* 0x000e240000000a00 */
[----:B0-----:R-:W2:Y:S02]  /*0ce0*/  LDG.E.64 R2, desc[UR36][R2.64] ;  /* 0x0000002402027981 */ /* 0x001ea4000c1e1b00 */
[----:B--2---:R-:W-:-:S04]  /*0cf0*/  ISETP.NE.U32.AND P0, PT, R2, RZ, PT ;  /* 0x000000ff0200720c */ /* 0x004fc80003f05070 */
[----:B------:R-:W-:-:S13]  /*0d00*/  ISETP.NE.AND.EX P0, PT, R3, RZ, PT, P0 ;  /* 0x000000ff0300720c */ /* 0x000fda0003f05300 */
[----:B------:R-:W-:Y:S05]  /*0d10*/  @!P0 BRA `(.L_x_7) ;  /* 0x0000000000088947 */ /* 0x000fea0003800000 */
[----:B------:R0:W5:Y:S01]  /*0d20*/  LD.E R23, desc[UR36][R2.64] ;  /* 0x0000002402177980 */ /* 0x000162000c101900 */
[----:B------:R-:W-:Y:S05]  /*0d30*/  BRA `(.L_x_8) ;  /* 0x0000000000247947 */ /* 0x000fea0003800000 */
.L_x_7:
[----:B------:R-:W-:Y:S02]  /*0d40*/  ULDC.64 UR4, c[0x0][0x588] ;  /* 0x0001620000047ab9 */ /* 0x000fe40000000a00 */
[----:B------:R-:W-:-:S04]  /*0d50*/  ISETP.NE.U32.AND P0, PT, RZ, UR4, PT ;  /* 0x00000004ff007c0c */ /* 0x000fc8000bf05070 */
[----:B------:R-:W-:-:S13]  /*0d60*/  ISETP.NE.AND.EX P0, PT, RZ, UR5, PT, P0 ;  /* 0x00000005ff007c0c */ /* 0x000fda000bf05300 */
[----:B------:R-:W-:Y:S05]  /*0d70*/  @!P0 BRA `(.L_x_9) ;  /* 0x00000000000c8947 */ /* 0x000fea0003800000 */
[----:B------:R-:W0:Y:S02]  /*0d80*/  LDC.64 R2, c[0x0][0x588] ;  /* 0x00016200ff027b82 */ /* 0x000e240000000a00 */
[----:B0-----:R1:W5:Y:S01]  /*0d90*/  LDG.E R23, desc[UR36][R2.64] ;  /* 0x0000002402177981 */ /* 0x001362000c1e1900 */
[----:B------:R-:W-:Y:S05]  /*0da0*/  BRA `(.L_x_8) ;  /* 0x0000000000087947 */ /* 0x000fea0003800000 */
.L_x_9:
[----:B------:R-:W-:Y:S02]  /*0db0*/  ULDC UR4, c[0x0][0x580] ;  /* 0x0001600000047ab9 */ /* 0x000fe40000000800 */
[----:B------:R-:W-:-:S07]  /*0dc0*/  IMAD.U32 R23, RZ, RZ, UR4 ;  /* 0x00000004ff177e24 */ /* 0x000fce000f8e00ff */
.L_x_8:
[----:B------:R-:W-:Y:S02]  /*0dd0*/  ULDC.64 UR4, c[0x0][0x5a0] ;  /* 0x0001680000047ab9 */ /* 0x000fe40000000a00 */
[----:B------:R-:W-:-:S04]  /*0de0*/  ISETP.NE.U32.AND P0, PT, RZ, UR4, PT ;  /* 0x00000004ff007c0c */ /* 0x000fc8000bf05070 */
[----:B------:R-:W-:-:S13]  /*0df0*/  ISETP.NE.AND.EX P0, PT, RZ, UR5, PT, P0 ;  /* 0x00000005ff007c0c */ /* 0x000fda000bf05300 */
[----:B------:R-:W-:Y:S05]  /*0e00*/  @!P0 BRA `(.L_x_10) ;  /* 0x00000000001c8947 */ /* 0x000fea0003800000 */
[----:B01----:R-:W0:Y:S02]  /*0e10*/  LDC.64 R2, c[0x0][0x5a0] ;  /* 0x00016800ff027b82 */ /* 0x003e240000000a00 */
[----:B0-----:R-:W2:Y:S02]  /*0e20*/  LDG.E.64 R2, desc[UR36][R2.64] ;  /* 0x0000002402027981 */ /* 0x001ea4000c1e1b00 */
[----:B--2---:R-:W-:-:S04]  /*0e30*/  ISETP.NE.U32.AND P0, PT, R2, RZ, PT ;  /* 0x000000ff0200720c */ /* 0x004fc80003f05070 */
[----:B------:R-:W-:-:S13]  /*0e40*/  ISETP.NE.AND.EX P0, PT, R3, RZ, PT, P0 ;  /* 0x000000ff0300720c */ /* 0x000fda0003f05300 */
[----:B------:R-:W-:Y:S05]  /*0e50*/  @!P0 BRA `(.L_x_10) ;  /* 0x0000000000088947 */ /* 0x000fea0003800000 */
[----:B------:R0:W5:Y:S01]  /*0e60*/  LD.E R22, desc[UR36][R2.64] ;  /* 0x0000002402167980 */ /* 0x000162000c101900 */
[----:B------:R-:W-:Y:S05]  /*0e70*/  BRA `(.L_x_11) ;  /* 0x0000000000247947 */ /* 0x000fea0003800000 */
.L_x_10:
[----:B------:R-:W-:Y:S02]  /*0e80*/  ULDC.64 UR4, c[0x0][0x590] ;  /* 0x0001640000047ab9 */ /* 0x000fe40000000a00 */
[----:B------:R-:W-:-:S04]  /*0e90*/  ISETP.NE.U32.AND P0, PT, RZ, UR4, PT ;  /* 0x00000004ff007c0c */ /* 0x000fc8000bf05070 */
[----:B------:R-:W-:-:S13]  /*0ea0*/  ISETP.NE.AND.EX P0, PT, RZ, UR5, PT, P0 ;  /* 0x00000005ff007c0c */ /* 0x000fda000bf05300 */
[----:B------:R-:W-:Y:S05]  /*0eb0*/  @!P0 BRA `(.L_x_12) ;  /* 0x00000000000c8947 */ /* 0x000fea0003800000 */
[----:B01----:R-:W0:Y:S02]  /*0ec0*/  LDC.64 R2, c[0x0][0x590] ;  /* 0x00016400ff027b82 */ /* 0x003e240000000a00 */
[----:B0-----:R1:W5:Y:S01]  /*0ed0*/  LDG.E R22, desc[UR36][R2.64] ;  /* 0x0000002402167981 */ /* 0x001362000c1e1900 */
[----:B------:R-:W-:Y:S05]  /*0ee0*/  BRA `(.L_x_11) ;  /* 0x0000000000087947 */ /* 0x000fea0003800000 */
.L_x_12:
[----:B------:R-:W-:Y:S02]  /*0ef0*/  ULDC UR4, c[0x0][0x584] ;  /* 0x0001610000047ab9 */ /* 0x000fe40000000800 */
[----:B------:R-:W-:-:S07]  /*0f00*/  IMAD.U32 R22, RZ, RZ, UR4 ;  /* 0x00000004ff167e24 */ /* 0x000fce000f8e00ff */
.L_x_11:
[----:B------:R-:W-:-:S13]  /*0f10*/  LOP3.LUT P0, RZ, R0, 0xff, RZ, 0xc0, !PT ;  /* 0x000000ff00ff7812 */ /* 0x000fda000780c0ff */
[----:B------:R-:W-:Y:S05]  /*0f20*/  @!P0 EXIT ;  /* 0x000000000000894d */ /* 0x000fea0003800000 */
[----:B01----:R-:W2:Y:S01]  /*0f30*/  LDL R2, [R1+0x14] ;  /* 0x0000140001027983 */ /* 0x003ea20000100800 */
[----:B------:R-:W-:Y:S01]  /*0f40*/  ULDC UR4, c[0x0][0x28c] ;  /* 0x0000a30000047ab9 */ /* 0x000fe20000000800 */
[----:B------:R-:W-:Y:S01]  /*0f50*/  UMOV UR38, URZ ;  /* 0x0000003f00267c82 */ /* 0x000fe20008000000 */
[----:B------:R-:W-:Y:S01]  /*0f60*/  UIADD3 UR4, UR4, 0x1f, URZ ;  /* 0x0000001f04047890 */ /* 0x000fe2000fffe03f */
[----:B------:R-:W-:-:S03]  /*0f70*/  UMOV UR39, URZ ;  /* 0x0000003f00277c82 */ /* 0x000fc60008000000 */
[----:B------:R-:W-:-:S04]  /*0f80*/  USHF.R.S32.HI UR5, URZ, 0x1f, UR4 ;  /* 0x0000001f3f057899 */ /* 0x000fc80008011404 */
[----:B------:R-:W-:-:S04]  /*0f90*/  ULEA.HI UR5, UR5, UR4, URZ, 0x5 ;  /* 0x0000000405057291 */ /* 0x000fc8000f8f283f */
[----:B------:R-:W-:Y:S01]  /*0fa0*/  USHF.R.S32.HI UR40, URZ, 0x5, UR5 ;  /* 0x000000053f287899 */ /* 0x000fe20008011405 */
[----:B--2---:R-:W-:-:S11]  /*0fb0*/  LOP3.LUT R168, R2, 0x1, RZ, 0xfc, !PT ;  /* 0x0000000102a87812 */ /* 0x004fd600078efcff */
.L_x_295:
[----:B------:R-:W0:Y:S01]  /*0fc0*/  S2R R3, SR_CgaCtaId ;  /* 0x0000000000037919 */ /* 0x000e220000008800 */
[----:B------:R-:W-:-:S04]  /*0fd0*/  MOV R0, 0x400 ;  /* 0x0000040000007802 */ /* 0x000fc80000000f00 */
[----:B0-----:R-:W-:-:S05]  /*0fe0*/  LEA R24, R3, R0, 0x18 ;  /* 0x0000000003187211 */ /* 0x001fca00078ec0ff */
[----:B------:R-:W-:-:S05]  /*0ff0*/  VIADD R0, R24, 0x800 ;  /* 0x0000080018007836 */ /* 0x000fca0000000000 */
[----:B------:R-:W-:-:S13]  /*1000*/  LOP3.LUT P0, RZ, R0, 0x9f, RZ, 0xc0, !PT ;  /* 0x0000009f00ff7812 */ /* 0x000fda000780c0ff */
[----:B-1-345:R-:W-:Y:S05]  /*1010*/  @!P0 BRA `(.L_x_13) ;  /* 0x0000000000408947 */ /* 0x03afea0003800000 */
[----:B------:R-:W-:Y:S01]  /*1020*/  MOV R0, 0x0 ;  /* 0x0000000000007802 */ /* 0x000fe20000000f00 */
[----:B------:R-:W-:Y:S01]  /*1030*/  ULDC.64 UR4, c[0x4][0x70] ;  /* 0x01001c0000047ab9 */ /* 0x000fe20000000a00 */
[----:B------:R-:W-:Y:S01]  /*1040*/  ULDC.64 UR6, c[0x4][0x8] ;  /* 0x0100020000067ab9 */ /* 0x000fe20000000a00 */
[----:B------:R-:W-:Y:S01]  /*1050*/  IMAD.U32 R4, RZ, RZ, UR4 ;  /* 0x00000004ff047e24 */ /* 0x000fe2000f8e00ff */
[----:B------:R0:W1:Y:S01]  /*1060*/  LDC.64 R2, c[0x4][R0] ;  /* 0x0100000000027b82 */ /* 0x0000620000000a00 */
[----:B------:R-:W-:Y:S01]  /*1070*/  IMAD.U32 R5, RZ, RZ, UR5 ;  /* 0x00000005ff057e24 */ /* 0x000fe2000f8e00ff */
[----:B------:R-:W-:Y:S01]  /*1080*/  ULDC.64 UR4, c[0x4][0x78] ;  /* 0x01001e0000047ab9 */ /* 0x000fe20000000a00 */
[----:B------:R-:W-:Y:S02]  /*1090*/  IMAD.U32 R10, RZ, RZ, UR6 ;  /* 0x00000006ff0a7e24 */ /* 0x000fe4000f8e00ff */
[----:B------:R-:W-:Y:S02]  /*10a0*/  IMAD.U32 R6, RZ, RZ, UR4 ;  /* 0x00000004ff067e24 */ /* 0x000fe4000f8e00ff */
[----:B------:R-:W-:-:S02]  /*10b0*/  IMAD.U32 R7, RZ, RZ, UR5 ;  /* 0x00000005ff077e24 */ /* 0x000fc4000f8e00ff */
[----:B------:R-:W-:Y:S02]  /*10c0*/  IMAD.U32 R11, RZ, RZ, UR7 ;  /* 0x00000007ff0b7e24 */ /* 0x000fe4000f8e00ff */
[----:B------:R-:W-:Y:S02]  /*10d0*/  IMAD.MOV.U32 R8, RZ, RZ, 0x70 ;  /* 0x00000070ff087424 */ /* 0x000fe400078e00ff */
[----:B------:R-:W-:Y:S02]  /*10e0*/  IMAD.MOV.U32 R12, RZ, RZ, 0x1 ;  /* 0x00000001ff0c7424 */ /* 0x000fe400078e00ff */
[----:B0-----:R-:W-:-:S07]  /*10f0*/  IMAD.MOV.U32 R13, RZ, RZ, RZ ;  /* 0x000000ffff0d7224 */ /* 0x001fce00078e00ff */
[----:B------:R-:W-:-:S07]  /*1100*/  LEPC R20, `(.L_x_13) ;  /* 0x000000001014794e */ /* 0x000fce0000000000 */
[----:B-1---5:R-:W-:Y:S05]  /*1110*/  CALL.ABS.NOINC R2 ;  /* 0x0000000002007343 */ /* 0x022fea0003c00000 */
.L_x_13:
[----:B------:R-:W-:-:S05]  /*1120*/  VIADD R28, R24, 0x20800 ;  /* 0x00020800181c7836 */ /* 0x000fca0000000000 */
[----:B------:R-:W-:-:S13]  /*1130*/  LOP3.LUT P0, RZ, R28, 0x3ff, RZ, 0xc0, !PT ;  /* 0x000003ff1cff7812 */ /* 0x000fda000780c0ff */
[----:B------:R-:W-:Y:S05]  /*1140*/  @!P0 BRA `(.L_x_14) ;  /* 0x00000000007c8947 */ /* 0x000fea0003800000 */
        /* <DEDUP_REMOVED lines=16> */
.L_x_15:
[----:B------:R-:W0:Y:S01]  /*1250*/  LDC.64 R2, c[0x4][R2] ;  /* 0x0100000002027b82 */ /* 0x000e220000000a00 */
[----:B------:R-:W-:Y:S01]  /*1260*/  ULDC.64 UR4, c[0x4][0x70] ;  /* 0x01001c0000047ab9 */ /* 0x000fe20000000a00 */
[----:B------:R-:W-:Y:S01]  /*1270*/  ULDC.64 UR6, c[0x4][0x10] ;  /* 0x0100040000067ab9 */ /* 0x000fe20000000a00 */
[----:B------:R-:W-:Y:S02]  /*1280*/  IMAD.U32 R4, RZ, RZ, UR4 ;  /* 0x00000004ff047e24 */ /* 0x000fe4000f8e00ff */
        /* <DEDUP_REMOVED lines=8> */
[----:B------:R-:W-:-:S07]  /*1310*/  IMAD.MOV.U32 R13, RZ, RZ, RZ ;  /* 0x000000ffff0d7224 */ /* 0x000fce00078e00ff */
[----:B------:R-:W-:-:S07]  /*1320*/  LEPC R20, `(.L_x_14) ;  /* 0x000000001014794e */ /* 0x000fce0000000000 */
[----:B0-----:R-:W-:Y:S05]  /*1330*/  CALL.ABS.NOINC R2 ;  /* 0x0000000002007343 */ /* 0x001fea0003c00000 */
.L_x_14:
[----:B------:R-:W0:Y:S01]  /*1340*/  S2R R2, SR_TID.X ;  /* 0x0000000000027919 */ /* 0x000e220000002100 */
[----:B------:R-:W-:Y:S01]  /*1350*/  UMOV UR4, 0xffffffff ;  /* 0xffffffff00047882 */ /* 0x000fe20000000000 */
[----:B------:R-:W-:Y:S02]  /*1360*/  ISETP.NE.AND P0, PT, R168, 0x3, PT ;  /* 0x00000003a800780c */ /* 0x000fe40003f05270 */
[----:B0-----:R-:W-:-:S04]  /*1370*/  LOP3.LUT R13, R2, 0x80, RZ, 0xc0, !PT ;  /* 0x00000080020d7812 */ /* 0x001fc800078ec0ff */
[----:B------:R-:W-:Y:S01]  /*1380*/  SHF.R.U32.HI R13, RZ, 0x7, R13 ;  /* 0x00000007ff0d7819 */ /* 0x000fe2000001160d */
[----:B------:R-:W-:Y:S06]  /*1390*/  BRA.DIV UR4, `(.L_x_16) ;  /* 0x000000ca04207947 */ /* 0x000fec000b800000 */
.L_x_323:
[----:B------:R-:W-:Y:S05]  /*13a0*/  @!P0 BRA `(.L_x_17) ;  /* 0x0000000000048947 */ /* 0x000fea0003800000 */
[----:B------:R-:W-:Y:S01]  /*13b0*/  BPT.TRAP 0x1 ;  /* 0x000000040000795c */ /* 0x000fe20000300000 */
.L_x_17:
[----:B------:R-:W-:Y:S02]  /*13c0*/  IMAD.U32 R0, RZ, RZ, UR38 ;  /* 0x00000026ff007e24 */ /* 0x000fe4000f8e00ff */
[----:B------:R-:W-:-:S03]  /*13d0*/  IMAD.U32 R3, RZ, RZ, UR39 ;  /* 0x00000027ff037e24 */ /* 0x000fc6000f8e00ff */
[----:B------:R-:W-:Y:S01]  /*13e0*/  SHF.L.U32 R0, R0, 0x1f, RZ ;  /* 0x0000001f00007819 */ /* 0x000fe200000006ff */
[----:B------:R-:W-:-:S04]  /*13f0*/  IMAD R3, R3, 0x8, R24 ;  /* 0x0000000803037824 */ /* 0x000fc800078e0218 */
[----:B------:R0:W1:Y:S01]  /*1400*/  SYNCS.PHASECHK.TRANS64.TRYWAIT P1, [R3+URZ], R0 ;  /* 0x00000000030075a7 */ /* 0x000062000802017f */
[----:B------:R-:W-:Y:S05]  /*1410*/  @!P0 BRA `(.L_x_18) ;  /* 0x0000000000048947 */ /* 0x000fea0003800000 */
[----:B------:R-:W-:Y:S01]  /*1420*/  BPT.TRAP 0x1 ;  /* 0x000000040000795c */ /* 0x000fe20000300000 */
.L_x_18:
[----:B-1----:R-:W-:Y:S05]  /*1430*/  @P1 BRA `(.L_x_19) ;  /* 0x0000000000081947 */ /* 0x002fea0003800000 */
[----:B------:R-:W1:Y:S02]  /*1440*/  SYNCS.PHASECHK.TRANS64.TRYWAIT P1, [R3+URZ], R0 ;  /* 0x00000000030075a7 */ /* 0x000e64000802017f */
[----:B-1----:R-:W-:Y:S05]  /*1450*/  @!P1 BRA `(.L_x_20) ;  /* 0x000000c8000c9947 */ /* 0x002fea0003800000 */
.L_x_19:
[----:B------:R-:W-:-:S04]  /*1460*/  UIADD3 UR4, UR39, 0x1, URZ ;  /* 0x0000000127047890 */ /* 0x000fc8000fffe03f */
[----:B------:R-:W-:Y:S02]  /*1470*/  UISETP.NE.AND UP0, UPT, UR4, 0x4, UPT ;  /* 0x000000040400788c */ /* 0x000fe4000bf05270 */
[----:B------:R-:W-:Y:S02]  /*1480*/  IMAD.U32 R2, RZ, RZ, UR4 ;  /* 0x00000004ff027e24 */ /* 0x000fe4000f8e00ff */
[----:B------:R-:W-:Y:S02]  /*1490*/  USEL UR4, URZ, 0x1, UP0 ;  /* 0x000000013f047887 */ /* 0x000fe40008000000 */
[----:B------:R-:W-:Y:S02]  /*14a0*/  PLOP3.LUT P1, PT, PT, PT, UP0, 0x80, 0x0 ;  /* 0x000000000000781c */ /* 0x000fe40003f2f008 */
[----:B------:R-:W-:Y:S02]  /*14b0*/  ULOP3.LUT UR4, UR38, UR4, URZ, 0x3c, !UPT ;  /* 0x0000000426047292 */ /* 0x000fe4000f8e3c3f */
[----:B------:R-:W-:-:S04]  /*14c0*/  SEL R2, R2, RZ, P1 ;  /* 0x000000ff02027207 */ /* 0x000fc80000800000 */
[----:B------:R-:W-:Y:S01]  /*14d0*/  IMAD.U32 R14, RZ, RZ, UR4 ;  /* 0x00000004ff0e7e24 */ /* 0x000fe2000f8e00ff */
[----:B------:R-:W-:Y:S06]  /*14e0*/  @!P0 BRA `(.L_x_21) ;  /* 0x0000000000048947 */ /* 0x000fec0003800000 */
[----:B------:R-:W-:Y:S01]  /*14f0*/  BPT.TRAP 0x1 ;  /* 0x000000040000795c */ /* 0x000fe20000300000 */
.L_x_21:
[----:B------:R-:W0:Y:S01]  /*1500*/  S2R R5, SR_TID.X ;  /* 0x0000000000057919 */ /* 0x000e220000002100 */
[----:B------:R-:W-:Y:S01]  /*1510*/  USHF.L.U32 UR4, UR39, 0xd, URZ ;  /* 0x0000000d27047899 */ /* 0x000fe2000800063f */
[----:B------:R-:W-:Y:S01]  /*1520*/  IMAD.MOV.U32 R9, RZ, RZ, 0x90 ;  /* 0x00000090ff097424 */ /* 0x000fe200078e00ff */
[----:B------:R-:W-:Y:S01]  /*1530*/  SHF.L.U32 R12, R14, 0x1f, RZ ;  /* 0x0000001f0e0c7819 */ /* 0x000fe200000006ff */
[----:B------:R-:W-:-:S05]  /*1540*/  IMAD.U32 R11, RZ, RZ, UR40 ;  /* 0x00000028ff0b7e24 */ /* 0x000fca000f8e00ff */
[----:B------:R-:W-:Y:S02]  /*1550*/  ISETP.NE.AND P2, PT, R11, 0x1, PT ;  /* 0x000000010b00780c */ /* 0x000fe40003f45270 */
[----:B01----:R-:W-:Y:S01]  /*1560*/  SHF.R.U32.HI R0, RZ, 0x2, R5 ;  /* 0x00000002ff007819 */ /* 0x003fe20000011605 */
[C---:B------:R-:W-:Y:S02]  /*1570*/  IMAD.SHL.U32 R3, R5.reuse, 0x8, RZ ;  /* 0x0000000805037824 */ /* 0x040fe400078e00ff */
[----:B------:R-:W-:Y:S01]  /*1580*/  IMAD.SHL.U32 R6, R5, 0x10, RZ ;  /* 0x0000001005067824 */ /* 0x000fe200078e00ff */
[C---:B------:R-:W-:Y:S02]  /*1590*/  LOP3.LUT R4, R0.reuse, 0x3, RZ, 0xc0, !PT ;  /* 0x0000000300047812 */ /* 0x040fe400078ec0ff */
[----:B------:R-:W-:Y:S02]  /*15a0*/  LOP3.LUT R5, R0, 0x4, RZ, 0xc0, !PT ;  /* 0x0000000400057812 */ /* 0x000fe400078ec0ff */
[----:B------:R-:W-:-:S02]  /*15b0*/  LOP3.LUT R3, R3, 0x18, R4, 0xe2, !PT ;  /* 0x0000001803037812 */ /* 0x000fc400078ee204 */
[----:B------:R-:W-:Y:S02]  /*15c0*/  LOP3.LUT R6, R6, 0xe00, RZ, 0xc0, !PT ;  /* 0x00000e0006067812 */ /* 0x000fe400078ec0ff */
[----:B------:R-:W-:Y:S02]  /*15d0*/  LOP3.LUT R3, R3, R5, RZ, 0xfc, !PT ;  /* 0x0000000503037212 */ /* 0x000fe400078efcff */
[----:B------:R-:W-:Y:S02]  /*15e0*/  LOP3.LUT P1, RZ, R0, 0x4, RZ, 0xc0, !PT ;  /* 0x0000000400ff7812 */ /* 0x000fe4000782c0ff */
[----:B------:R-:W-:Y:S02]  /*15f0*/  LOP3.LUT R7, R3, R6, RZ, 0xfc, !PT ;  /* 0x0000000603077212 */ /* 0x000fe400078efcff */
[----:B------:R-:W-:Y:S02]  /*1600*/  SEL R9, R9, 0x70, !P1 ;  /* 0x0000007009097807 */ /* 0x000fe40004800000 */
[----:B------:R-:W-:-:S05]  /*1610*/  LOP3.LUT R3, R7, UR4, RZ, 0xfc, !PT ;  /* 0x0000000407037c12 */ /* 0x000fca000f8efcff */
[--C-:B------:R-:W-:Y:S02]  /*1620*/  IMAD R8, R3, 0x4, R24.reuse ;  /* 0x0000000403087824 */ /* 0x100fe400078e0218 */
[----:B------:R-:W-:Y:S02]  /*1630*/  IMAD R3, R2, 0x8, R24 ;  /* 0x0000000802037824 */ /* 0x000fe400078e0218 */
[----:B------:R-:W-:Y:S02]  /*1640*/  IMAD.IADD R10, R8, 0x1, R9 ;  /* 0x00000001080a7824 */ /* 0x000fe400078e0209 */
[----:B------:R0:W1:Y:S01]  /*1650*/  SYNCS.PHASECHK.TRANS64.TRYWAIT P1, [R3+URZ], R12 ;  /* 0x0000000c030075a7 */ /* 0x000062000802017f */
[----:B------:R0:W2:Y:S04]  /*1660*/  LDS R24, [R8+0x800] ;  /* 0x0008000008187984 */ /* 0x0000a80000000800 */
[----:B------:R-:W-:Y:S05]  /*1670*/  WARPSYNC.ALL ;  /* 0x0000000000007948 */ /* 0x000fea0003800000 */
[----:B------:R-:W-:Y:S04]  /*1680*/  LDS R25, [R8+0xc00] ;  /* 0x000c000008197984 */ /* 0x000fe80000000800 */
[----:B------:R-:W-:Y:S04]  /*1690*/  LDS R152, [R8+0x4800] ;  /* 0x0048000008987984 */ /* 0x000fe80000000800 */
[----:B------:R-:W-:Y:S04]  /*16a0*/  LDS R153, [R8+0x4c00] ;  /* 0x004c000008997984 */ /* 0x000fe80000000800 */
[----:B------:R-:W-:Y:S04]  /*16b0*/  LDS R156, [R8+0x900] ;  /* 0x00090000089c7984 */ /* 0x000fe80000000800 */
[----:B------:R-:W-:Y:S04]  /*16c0*/  LDS R157, [R8+0xd00] ;  /* 0x000d0000089d7984 */ /* 0x000fe80000000800 */
[----:B------:R-:W-:Y:S04]  /*16d0*/  LDS R160, [R8+0x4900] ;  /* 0x0049000008a07984 */ /* 0x000fe80000000800 */
[----:B------:R-:W-:Y:S04]  /*16e0*/  LDS R161, [R8+0x4d00] ;  /* 0x004d000008a17984 */ /* 0x000fe80000000800 */
[----:B------:R-:W-:Y:S04]  /*16f0*/  LDS R26, [R10+0x800] ;  /* 0x000800000a1a7984 */ /* 0x000fe80000000800 */
[----:B------:R-:W2:Y:S04]  /*1700*/  LDS R27, [R10+0xc00] ;  /* 0x000c00000a1b7984 */ /* 0x000ea80000000800 */
[----:B------:R-:W-:Y:S04]  /*1710*/  LDS R154, [R10+0x4800] ;  /* 0x004800000a9a7984 */ /* 0x000fe80000000800 */
[----:B------:R-:W3:Y:S04]  /*1720*/  LDS R155, [R10+0x4c00] ;  /* 0x004c00000a9b7984 */ /* 0x000ee80000000800 */
[----:B------:R-:W-:Y:S04]  /*1730*/  LDS R158, [R10+0x900] ;  /* 0x000900000a9e7984 */ /* 0x000fe80000000800 */
[----:B------:R-:W4:Y:S04]  /*1740*/  LDS R159, [R10+0xd00] ;  /* 0x000d00000a9f7984 */ /* 0x000f280000000800 */
[----:B------:R-:W-:Y:S04]  /*1750*/  LDS R162, [R10+0x4900] ;  /* 0x004900000aa27984 */ /* 0x000fe80000000800 */
[----:B------:R-:W0:Y:S01]  /*1760*/  LDS R163, [R10+0x4d00] ;  /* 0x004d00000aa37984 */ /* 0x000e220000000800 */
[----:B------:R-:W-:Y:S01]  /*1770*/  R2UR UR4, R28 ;  /* 0x000000001c0472ca */ /* 0x000fe200000e0000 */
[----:B--2---:R-:W-:Y:S01]  /*1780*/  WARPGROUP.ARRIVE ;  /* 0x00000000000079c5 */ /* 0x004fe20000000000 */
[----:B------:R-:W-:-:S02]  /*1790*/  UMOV UR7, 0x40000040 ;  /* 0x4000004000077882 */ /* 0x000fc40000000000 */
[----:B------:R-:W-:-:S09]  /*17a0*/  UMOV UR11, UR7 ;  /* 0x00000007000b7c82 */ /* 0x000fd20008000000 */
[----:B------:R-:W-:-:S04]  /*17b0*/  USHF.R.U32.HI UR4, URZ, 0x4, UR4 ;  /* 0x000000043f047899 */ /* 0x000fc80008011604 */
[----:B------:R-:W-:-:S04]  /*17c0*/  ULOP3.LUT UR4, UR4, 0x3fff, URZ, 0xc0, !UPT ;  /* 0x00003fff04047892 */ /* 0x000fc8000f8ec03f */
[----:B------:R-:W-:-:S04]  /*17d0*/  ULOP3.LUT UR4, UR4, 0x10000, URZ, 0xfc, !UPT ;  /* 0x0001000004047892 */ /* 0x000fc8000f8efc3f */
[----:B------:R-:W-:-:S04]  /*17e0*/  ULEA UR6, UR39, UR4, 0xa ;  /* 0x0000000427067291 */ /* 0x000fc8000f8e503f */
[----:B------:R-:W-:-:S03]  /*17f0*/  UIADD3 UR8, UR6, 0x2, URZ ;  /* 0x0000000206087890 */ /* 0x000fc6000fffe03f */
[----:B------:R-:W-:Y:S02]  /*1800*/  UMOV UR10, UR6 ;  /* 0x00000006000a7c82 */ /* 0x000fe40008000000 */
[----:B------:R-:W-:Y:S01]  /*1810*/  HGMMA.64x128x8.F32.TF32 R88, R24, gdesc[UR4], RZ, !UPT, gsb0 ;  /* 0x05e0000418587df0 */ /* 0x000fe2000c0028ff */
[----:B------:R-:W-:Y:S02]  /*1820*/  UMOV UR7, 0x40000040 ;  /* 0x4000004000077882 */ /* 0x000fe40000000000 */
[----:B------:R-:W-:Y:S02]  /*1830*/  WARPGROUP.DEPBAR.LE gsb0, 0x0 ;  /* 0x00008000000079c5 */ /* 0x000fe40000010000 */
[----:B---3--:R-:W-:-:S07]  /*1840*/  WARPGROUP.ARRIVE ;  /* 0x00000000000079c5 */ /* 0x008fce0000000000 */
[----:B------:R-:W-:Y:S01]  /*1850*/  HGMMA.64x128x8.F32.TF32 R24, R152, gdesc[UR8], RZ, !UPT, gsb0 ;  /* 0x05e0000898187df0 */ /* 0x000fe2000c0028ff */
[----:B------:R-:W-:Y:S01]  /*1860*/  UMOV UR10, UR8 ;  /* 0x00000008000a7c82 */ /* 0x000fe20008000000 */
[----:B------:R-:W-:Y:S01]  /*1870*/  UMOV UR11, 0x40000040 ;  /* 0x40000040000b7882 */ /* 0x000fe20000000000 */
[----:B------:R-:W-:Y:S02]  /*1880*/  UIADD3 UR8, UR6, 0x4, URZ ;  /* 0x0000000406087890 */ /* 0x000fe4000fffe03f */
[----:B------:R-:W-:Y:S01]  /*1890*/  UIADD3 UR6, UR6, 0x6, URZ ;  /* 0x0000000606067890 */ /* 0x000fe2000fffe03f */
[----:B------:R-:W-:Y:S02]  /*18a0*/  WARPGROUP.DEPBAR.LE gsb0, 0x0 ;  /* 0x00008000000079c5 */ /* 0x000fe40000010000 */
[----:B----4-:R-:W-:-:S06]  /*18b0*/  WARPGROUP.ARRIVE ;  /* 0x00000000000079c5 */ /* 0x010fcc0000000000 */
[----:B------:R-:W-:Y:S03]  /*18c0*/  HGMMA.64x128x8.F32.TF32 R88, R156, gdesc[UR8], R88, gsb0 ;  /* 0x05e000089c587df0 */ /* 0x000fe60008002858 */
[----:B------:R-:W-:Y:S02]  /*18d0*/  WARPGROUP.DEPBAR.LE gsb0, 0x0 ;  /* 0x00008000000079c5 */ /* 0x000fe40000010000 */
[----:B0-----:R-:W-:-:S07]  /*18e0*/  WARPGROUP.ARRIVE ;  /* 0x00000000000079c5 */ /* 0x001fce0000000000 */
[----:B------:R-:W-:Y:S01]  /*18f0*/  HGMMA.64x128x8.F32.TF32 R24, R160, gdesc[UR8], R24, gsb0 ;  /* 0x05e00008a0187df0 */ /* 0x000fe20008002818 */
[----:B------:R-:W-:Y:S01]  /*1900*/  UMOV UR10, UR8 ;  /* 0x00000008000a7c82 */ /* 0x000fe20008000000 */
[----:B------:R-:W-:Y:S01]  /*1910*/  UMOV UR11, 0x40000040 ;  /* 0x40000040000b7882 */ /* 0x000fe20000000000 */
[----:B------:R-:W-:Y:S02]  /*1920*/  WARPGROUP.DEPBAR.LE gsb0, 0x0 ;  /* 0x00008000000079c5 */ /* 0x000fe40000010000 */
[----:B------:R-:W-:Y:S04]  /*1930*/  LDS R152, [R8+0xa00] ;  /* 0x000a000008987984 */ /* 0x000fe80000000800 */
[----:B------:R-:W-:Y:S04]  /*1940*/  LDS R153, [R8+0xe00] ;  /* 0x000e000008997984 */ /* 0x000fe80000000800 */
[----:B------:R-:W-:Y:S04]  /*1950*/  LDS R154, [R10+0xa00] ;  /* 0x000a00000a9a7984 */ /* 0x000fe80000000800 */
[----:B------:R-:W0:Y:S04]  /*1960*/  LDS R155, [R10+0xe00] ;  /* 0x000e00000a9b7984 */ /* 0x000e280000000800 */
[----:B------:R-:W-:Y:S04]  /*1970*/  LDS R156, [R8+0x4a00] ;  /* 0x004a0000089c7984 */ /* 0x000fe80000000800 */
[----:B------:R-:W-:Y:S04]  /*1980*/  LDS R157, [R8+0x4e00] ;  /* 0x004e0000089d7984 */ /* 0x000fe80000000800 */
[----:B------:R-:W-:Y:S04]  /*1990*/  LDS R158, [R10+0x4a00] ;  /* 0x004a00000a9e7984 */ /* 0x000fe80000000800 */
[----:B------:R-:W2:Y:S01]  /*19a0*/  LDS R159, [R10+0x4e00] ;  /* 0x004e00000a9f7984 */ /* 0x000ea20000000800 */
[----:B0-----:R-:W-:-:S06]  /*19b0*/  WARPGROUP.ARRIVE ;  /* 0x00000000000079c5 */ /* 0x001fcc0000000000 */
[----:B------:R-:W-:Y:S03]  /*19c0*/  HGMMA.64x128x8.F32.TF32 R88, R152, gdesc[UR8], R88, gsb0 ;  /* 0x05e0000898587df0 */ /* 0x000fe60008002858 */
[----:B------:R-:W-:Y:S02]  /*19d0*/  WARPGROUP.DEPBAR.LE gsb0, 0x0 ;  /* 0x00008000000079c5 */ /* 0x000fe40000010000 */
[----:B--2---:R-:W-:-:S07]  /*19e0*/  WARPGROUP.ARRIVE ;  /* 0x00000000000079c5 */ /* 0x004fce0000000000 */
[----:B------:R-:W-:Y:S03]  /*19f0*/  HGMMA.64x128x8.F32.TF32 R24, R156, gdesc[UR8], R24, gsb0 ;  /* 0x05e000089c187df0 */ /* 0x000fe60008002818 */
        /* <DEDUP_REMOVED lines=15> */
[----:B------:R-:W-:Y:S05]  /*1af0*/  @!P2 BRA `(.L_x_22) ;  /* 0x0000000c00d8a947 */ /* 0x000fea0003800000 */
[----:B------:R-:W-:Y:S05]  /*1b00*/  @!P0 BRA `(.L_x_23) ;  /* 0x0000000000048947 */ /* 0x000fea0003800000 */
[----:B------:R-:W-:Y:S01]  /*1b10*/  BPT.TRAP 0x1 ;  /* 0x000000040000795c */ /* 0x000fe20000300000 */
.L_x_23:
[----:B-1----:R-:W-:Y:S05]  /*1b20*/  @P1 BRA `(.L_x_24) ;  /* 0x0000000000181947 */ /* 0x002fea0003800000 */
[----:B------:R-:W0:Y:S01]  /*1b30*/  S2UR UR6, SR_CgaCtaId ;  /* 0x00000000000679c3 */ /* 0x000e220000008800 */
[----:B------:R-:W-:Y:S02]  /*1b40*/  UMOV UR5, 0x400 ;  /* 0x0000040000057882 */ /* 0x000fe40000000000 */
[----:B0-----:R-:W-:-:S06]  /*1b50*/  ULEA UR5, UR6, UR5, 0x18 ;  /* 0x0000000506057291 */ /* 0x001fcc000f8ec03f */
[----:B------:R-:W-:-:S04]  /*1b60*/  LEA R3, R2, UR5, 0x3 ;  /* 0x0000000502037c11 */ /* 0x000fc8000f8e18ff */
[----:B------:R-:W0:Y:S02]  /*1b70*/  SYNCS.PHASECHK.TRANS64.TRYWAIT P1, [R3+URZ], R12 ;  /* 0x0000000c030075a7 */ /* 0x000e24000802017f */
[----:B0-----:R-:W-:Y:S05]  /*1b80*/  @!P1 BRA `(.L_x_25) ;  /* 0x000000c000549947 */ /* 0x001fea0003800000 */
.L_x_24:
[----:B------:R-:W1:Y:S01]  /*1b90*/  S2UR UR6, SR_CgaCtaId ;  /* 0x00000000000679c3 */ /* 0x000e620000008800 */
[----:B------:R-:W-:Y:S01]  /*1ba0*/  IMAD.SHL.U32 R10, R2, 0x2000, RZ ;  /* 0x00002000020a7824 */ /* 0x000fe200078e00ff */
[----:B------:R-:W-:-:S04]  /*1bb0*/  UMOV UR5, 0x400 ;  /* 0x0000040000057882 */ /* 0x000fc80000000000 */
[----:B0-----:R-:W-:Y:S02]  /*1bc0*/  LOP3.LUT R3, R10, R7, RZ, 0xfc, !PT ;  /* 0x000000070a037212 */ /* 0x001fe400078efcff */
[----:B------:R-:W0:Y:S01]  /*1bd0*/  LDC R11, c[0x0][0x28c] ;  /* 0x0000a300ff0b7b82 */ /* 0x000e220000000800 */
[----:B-1----:R-:W-:-:S03]  /*1be0*/  ULEA UR7, UR6, UR5, 0x18 ;  /* 0x0000000506077291 */ /* 0x002fc6000f8ec03f */
[----:B------:R-:W-:-:S03]  /*1bf0*/  UMOV UR5, UR39 ;  /* 0x0000002700057c82 */ /* 0x000fc60008000000 */
[----:B------:R-:W-:Y:S02]  /*1c00*/  LEA R8, R3, UR7, 0x2 ;  /* 0x0000000703087c11 */ /* 0x000fe4000f8e10ff */
[----:B0-----:R-:W-:-:S03]  /*1c10*/  ISETP.GE.AND P1, PT, R11, 0x41, PT ;  /* 0x000000410b00780c */ /* 0x001fc60003f26270 */
[----:B------:R-:W-:Y:S01]  /*1c20*/  IMAD.IADD R3, R9, 0x1, R8 ;  /* 0x0000000109037824 */ /* 0x000fe200078e0208 */
[----:B------:R0:W1:Y:S04]  /*1c30*/  LDS R160, [R8+0x800] ;  /* 0x0008000008a07984 */ /* 0x0000680000000800 */
[----:B------:R0:W2:Y:S04]  /*1c40*/  LDS R161, [R8+0xc00] ;  /* 0x000c000008a17984 */ /* 0x0000a80000000800 */
[----:B------:R0:W3:Y:S04]  /*1c50*/  LDS R164, [R8+0x4800] ;  /* 0x0048000008a47984 */ /* 0x0000e80000000800 */
[----:B------:R0:W4:Y:S04]  /*1c60*/  LDS R165, [R8+0x4c00] ;  /* 0x004c000008a57984 */ /* 0x0001280000000800 */
[----:B------:R0:W0:Y:S04]  /*1c70*/  LDS R162, [R3+0x800] ;  /* 0x0008000003a27984 */ /* 0x0000280000000800 */
[----:B------:R0:W0:Y:S04]  /*1c80*/  LDS R163, [R3+0xc00] ;  /* 0x000c000003a37984 */ /* 0x0000280000000800 */
[----:B------:R0:W0:Y:S04]  /*1c90*/  LDS R166, [R3+0x4800] ;  /* 0x0048000003a67984 */ /* 0x0000280000000800 */
[----:B------:R0:W0:Y:S01]  /*1ca0*/  LDS R167, [R3+0x4c00] ;  /* 0x004c000003a77984 */ /* 0x0000220000000800 */
[----:B------:R-:W-:Y:S05]  /*1cb0*/  @!P1 BRA `(.L_x_26) ;  /* 0x0000000800049947 */ /* 0x000fea0003800000 */
[----:B------:R-:W-:Y:S01]  /*1cc0*/  R2UR UR9, R2 ;  /* 0x00000000020972ca */ /* 0x000fe200000e0000 */
[----:B------:R-:W-:-:S06]  /*1cd0*/  UIADD3 UR5, UR40, -0x1, URZ ;  /* 0xffffffff28057890 */ /* 0x000fcc000fffe03f */
[----:B0-----:R-:W-:Y:S01]  /*1ce0*/  IMAD.U32 R3, RZ, RZ, UR5 ;  /* 0x00000005ff037e24 */ /* 0x001fe2000f8e00ff */
[----:B------:R-:W-:-:S07]  /*1cf0*/  UMOV UR5, UR39 ;  /* 0x0000002700057c82 */ /* 0x000fce0008000000 */
.L_x_34:
[----:B------:R-:W-:-:S04]  /*1d00*/  UIADD3 UR6, UR9, 0x1, URZ ;  /* 0x0000000109067890 */ /* 0x000fc8000fffe03f */
[----:B------:R-:W-:-:S04]  /*1d10*/  UISETP.NE.AND UP0, UPT, UR6, 0x4, UPT ;  /* 0x000000040600788c */ /* 0x000fc8000bf05270 */
[----:B------:R-:W-:Y:S02]  /*1d20*/  USEL UR7, URZ, 0x1, UP0 ;  /* 0x000000013f077887 */ /* 0x000fe40008000000 */
[----:B------:R-:W-:-:S04]  /*1d30*/  USEL UR6, UR6, URZ, UP0 ;  /* 0x0000003f06067287 */ /* 0x000fc80008000000 */
[----:B------:R-:W-:Y:S02]  /*1d40*/  LOP3.LUT R14, R14, UR7, RZ, 0x3c, !PT ;  /* 0x000000070e0e7c12 */ /* 0x000fe4000f8e3cff */
[----:B------:R-:W-:Y:S01]  /*1d50*/  IMAD.U32 R2, RZ, RZ, UR6 ;  /* 0x00000006ff027e24 */ /* 0x000fe2000f8e00ff */
[----:B0-----:R-:W-:Y:S06]  /*1d60*/  @!P0 BRA `(.L_x_27) ;  /* 0x0000000000048947 */ /* 0x001fec0003800000 */
[----:B------:R-:W-:Y:S01]  /*1d70*/  BPT.TRAP 0x1 ;  /* 0x000000040000795c */ /* 0x000fe20000300000 */
.L_x_27:
[----:B------:R-:W0:Y:S01]  /*1d80*/  S2UR UR6, SR_CgaCtaId ;  /* 0x00000000000679c3 */ /* 0x000e220000008800 */
[----:B------:R-:W-:Y:S01]  /*1d90*/  UMOV UR7, 0x400 ;  /* 0x0000040000077882 */ /* 0x000fe20000000000 */
[----:B------:R-:W-:Y:S01]  /*1da0*/  SHF.L.U32 R13, R14, 0x1f, RZ ;  /* 0x0000001f0e0d7819 */ /* 0x000fe200000006ff */
[----:B------:R-:W-:Y:S01]  /*1db0*/  ULEA UR8, UR9, UR4, 0xa ;  /* 0x0000000409087291 */ /* 0x000fe2000f8e503f */
[----:B------:R-:W3:Y:S01]  /*1dc0*/  S2R R8, SR_TID.X ;  /* 0x0000000000087919 */ /* 0x000ee20000002100 */
[----:B------:R-:W-:Y:S01]  /*1dd0*/  UMOV UR11, 0x40000040 ;  /* 0x40000040000b7882 */ /* 0x000fe20000000000 */
[----:B------:R-:W-:-:S04]  /*1de0*/  IMAD.U32 R15, RZ, RZ, UR9 ;  /* 0x00000009ff0f7e24 */ /* 0x000fc8000f8e00ff */
[----:B------:R-:W-:Y:S01]  /*1df0*/  UMOV UR10, UR8 ;  /* 0x00000008000a7c82 */ /* 0x000fe20008000000 */
[----:B0-----:R-:W-:Y:S02]  /*1e00*/  ULEA UR7, UR6, UR7, 0x18 ;  /* 0x0000000706077291 */ /* 0x001fe4000f8ec03f */
[----:B------:R-:W-:-:S04]  /*1e10*/  UIADD3 UR6, UR8, 0x2, URZ ;  /* 0x0000000208067890 */ /* 0x000fc8000fffe03f */
[----:B------:R-:W-:-:S04]  /*1e20*/  LEA R12, R2, UR7, 0x3 ;  /* 0x00000007020c7c11 */ /* 0x000fc8000f8e18ff */
[----:B------:R0:W0:Y:S01]  /*1e30*/  SYNCS.PHASECHK.TRANS64.TRYWAIT P1, [R12+URZ], R13 ;  /* 0x0000000d0c0075a7 */ /* 0x000022000802017f */
[----:B-12---:R-:W-:Y:S01]  /*1e40*/  WARPGROUP.ARRIVE ;  /* 0x00000000000079c5 */ /* 0x006fe20000000000 */
[C---:B---3--:R-:W-:Y:S01]  /*1e50*/  IMAD.SHL.U32 R6, R8.reuse, 0x10, RZ ;  /* 0x0000001008067824 */ /* 0x048fe200078e00ff */
[----:B------:R-:W-:Y:S01]  /*1e60*/  SHF.R.U32.HI R0, RZ, 0x2, R8 ;  /* 0x00000002ff007819 */ /* 0x000fe20000011608 */
[----:B------:R-:W-:-:S03]  /*1e70*/  IMAD.SHL.U32 R8, R8, 0x8, RZ ;  /* 0x0000000808087824 */ /* 0x000fc600078e00ff */
[----:B------:R-:W-:Y:S01]  /*1e80*/  HGMMA.64x128x8.F32.TF32 R88, R160, gdesc[UR8], R88, gsb0 ;  /* 0x05e00008a0587df0 */ /* 0x000fe20008002858 */
[----:B------:R-:W-:Y:S02]  /*1e90*/  LOP3.LUT R6, R6, 0xe00, RZ, 0xc0, !PT ;  /* 0x00000e0006067812 */ /* 0x000fe400078ec0ff */
[C---:B------:R-:W-:Y:S02]  /*1ea0*/  LOP3.LUT R5, R0.reuse, 0x4, RZ, 0xc0, !PT ;  /* 0x0000000400057812 */ /* 0x040fe400078ec0ff */
[----:B------:R-:W-:Y:S02]  /*1eb0*/  LOP3.LUT R4, R0, 0x3, RZ, 0xc0, !PT ;  /* 0x0000000300047812 */ /* 0x000fe400078ec0ff */
[----:B------:R-:W-:-:S04]  /*1ec0*/  LOP3.LUT R11, R6, R5, RZ, 0xfc, !PT ;  /* 0x00000005060b7212 */ /* 0x000fc800078efcff */
[----:B------:R-:W-:-:S04]  /*1ed0*/  LOP3.LUT R11, R11, R4, RZ, 0xfc, !PT ;  /* 0x000000040b0b7212 */ /* 0x000fc800078efcff */
[----:B------:R-:W-:-:S05]  /*1ee0*/  LOP3.LUT R8, R11, 0x18, R8, 0xf8, !PT ;  /* 0x000000180b087812 */ /* 0x000fca00078ef808 */
[----:B------:R-:W-:-:S05]  /*1ef0*/  IMAD R8, R15, 0x2000, R8 ;  /* 0x000020000f087824 */ /* 0x000fca00078e0208 */
[----:B------:R-:W-:-:S05]  /*1f00*/  LEA R8, R8, UR7, 0x2 ;  /* 0x0000000708087c11 */ /* 0x000fca000f8e10ff */
[----:B------:R-:W-:Y:S01]  /*1f10*/  IMAD.IADD R10, R9, 0x1, R8 ;  /* 0x00000001090a7824 */ /* 0x000fe200078e0208 */
[----:B------:R-:W-:Y:S02]  /*1f20*/  WARPGROUP.DEPBAR.LE gsb0, 0x0 ;  /* 0x00008000000079c5 */ /* 0x000fe40000010000 */
[----:B----4-:R-:W-:-:S06]  /*1f30*/  WARPGROUP.ARRIVE ;  /* 0x00000000000079c5 */ /* 0x010fcc0000000000 */
[----:B------:R-:W-:Y:S01]  /*1f40*/  HGMMA.64x128x8.F32.TF32 R24, R164, gdesc[UR8], R24, gsb0 ;  /* 0x05e00008a4187df0 */ /* 0x000fe20008002818 */
[----:B------:R-:W-:Y:S01]  /*1f50*/  UMOV UR10, UR6 ;  /* 0x00000006000a7c82 */ /* 0x000fe20008000000 */
[----:B------:R-:W-:Y:S01]  /*1f60*/  UMOV UR11, 0x40000040 ;  /* 0x40000040000b7882 */ /* 0x000fe20000000000 */
[----:B------:R-:W-:Y:S02]  /*1f70*/  WARPGROUP.DEPBAR.LE gsb0, 0x0 ;  /* 0x00008000000079c5 */ /* 0x000fe40000010000 */
[----:B------:R-:W-:Y:S04]  /*1f80*/  LDS R156, [R8+0x900] ;  /* 0x00090000089c7984 */ /* 0x000fe80000000800 */
[----:B------:R-:W-:Y:S04]  /*1f90*/  LDS R157, [R8+0xd00] ;  /* 0x000d0000089d7984 */ /* 0x000fe80000000800 */
[----:B------:R-:W-:Y:S04]  /*1fa0*/  LDS R158, [R10+0x900] ;  /* 0x000900000a9e7984 */ /* 0x000fe80000000800 */
[----:B------:R-:W1:Y:S04]  /*1fb0*/  LDS R159, [R10+0xd00] ;  /* 0x000d00000a9f7984 */ /* 0x000e680000000800 */
[----:B------:R-:W-:Y:S04]  /*1fc0*/  LDS R160, [R8+0x4900] ;  /* 0x0049000008a07984 */ /* 0x000fe80000000800 */
[----:B------:R-:W-:Y:S04]  /*1fd0*/  LDS R161, [R8+0x4d00] ;  /* 0x004d000008a17984 */ /* 0x000fe80000000800 */
[----:B------:R-:W-:Y:S04]  /*1fe0*/  LDS R162, [R10+0x4900] ;  /* 0x004900000aa27984 */ /* 0x000fe80000000800 */
[----:B------:R-:W2:Y:S01]  /*1ff0*/  LDS R163, [R10+0x4d00] ;  /* 0x004d00000aa37984 */ /* 0x000ea20000000800 */
[----:B-1----:R-:W-:-:S06]  /*2000*/  WARPGROUP.ARRIVE ;  /* 0x00000000000079c5 */ /* 0x002fcc0000000000 */
[----:B------:R-:W-:Y:S03]  /*2010*/  HGMMA.64x128x8.F32.TF32 R88, R156, gdesc[UR8], R88, gsb0 ;  /* 0x05e000089c587df0 */ /* 0x000fe60008002858 */
[----:B------:R-:W-:Y:S02]  /*2020*/  WARPGROUP.DEPBAR.LE gsb0, 0x0 ;  /* 0x00008000000079c5 */ /* 0x000fe40000010000 */
[----:B--2---:R-:W-:-:S07]  /*2030*/  WARPGROUP.ARRIVE ;  /* 0x00000000000079c5 */ /* 0x004fce0000000000 */
[----:B------:R-:W-:Y:S03]  /*2040*/  HGMMA.64x128x8.F32.TF32 R24, R160, gdesc[UR8], R24, gsb0 ;  /* 0x05e00008a0187df0 */ /* 0x000fe60008002818 */
[----:B------:R-:W-:Y:S02]  /*2050*/  WARPGROUP.DEPBAR.LE gsb0, 0x0 ;  /* 0x00008000000079c5 */ /* 0x000fe40000010000 */
[----:B------:R1:W2:Y:S04]  /*2060*/  LDS R152, [R8+0xa00] ;  /* 0x000a000008987984 */ /* 0x0002a80000000800 */
[----:B------:R1:W3:Y:S04]  /*2070*/  LDS R153, [R8+0xe00] ;  /* 0x000e000008997984 */ /* 0x0002e80000000800 */
[----:B------:R1:W4:Y:S04]  /*2080*/  LDS R156, [R8+0x4a00] ;  /* 0x004a0000089c7984 */ /* 0x0003280000000800 */
[----:B------:R1:W0:Y:S04]  /*2090*/  LDS R157, [R8+0x4e00] ;  /* 0x004e0000089d7984 */ /* 0x0002280000000800 */
[----:B------:R1:W0:Y:S04]  /*20a0*/  LDS R154, [R10+0xa00] ;  /* 0x000a00000a9a7984 */ /* 0x0002280000000800 */
[----:B------:R1:W0:Y:S04]  /*20b0*/  LDS R155, [R10+0xe00] ;  /* 0x000e00000a9b7984 */ /* 0x0002280000000800 */
[----:B------:R1:W0:Y:S04]  /*20c0*/  LDS R158, [R10+0x4a00] ;  /* 0x004a00000a9e7984 */ /* 0x0002280000000800 */
[----:B------:R1:W0:Y:S01]  /*20d0*/  LDS R159, [R10+0x4e00] ;  /* 0x004e00000a9f7984 */ /* 0x0002220000000800 */
[----:B------:R-:W-:Y:S05]  /*20e0*/  @!P0 BRA `(.L_x_28) ;  /* 0x0000000000048947 */ /* 0x000fea0003800000 */
[----:B------:R-:W-:Y:S01]  /*20f0*/  BPT.TRAP 0x1 ;  /* 0x000000040000795c */ /* 0x000fe20000300000 */
.L_x_28:
[----:B------:R-:W2:Y:S01]  /*2100*/  LDL R11, [R1+0x14] ;  /* 0x00001400010b7983 */ /* 0x000ea20000100800 */
[----:B------:R-:W-:-:S04]  /*2110*/  ULEA UR6, UR5, UR7, 0x3 ;  /* 0x0000000705067291 */ /* 0x000fc8000f8e183f */
[----:B------:R-:W-:-:S04]  /*2120*/  UIADD3 UR6, UR6, 0x20, URZ ;  /* 0x0000002006067890 */ /* 0x000fc8000fffe03f */
[----:B------:R-:W-:-:S09]  /*2130*/  UPRMT UR6, URZ, 0x654, UR6 ;  /* 0x000006543f067896 */ /* 0x000fd20008000006 */
[----:B------:R-:W-:Y:S01]  /*2140*/  SYNCS.ARRIVE.TRANS64.RED.A1T0 RZ, [UR6], RZ ;  /* 0x000000ffffff79a7 */ /* 0x000fe20008100406 */
[----:B--2---:R-:W-:-:S13]  /*2150*/  ISETP.GT.U32.AND P2, PT, R11, 0x1, PT ;  /* 0x000000010b00780c */ /* 0x004fda0003f44070 */
[----:B------:R-:W-:Y:S05]  /*2160*/  @P2 BRA `(.L_x_29) ;  /* 0x0000000000042947 */ /* 0x000fea0003800000 */
[----:B------:R-:W-:Y:S01]  /*2170*/  BPT.TRAP 0x1 ;  /* 0x000000040000795c */ /* 0x000fe20000300000 */
.L_x_29:
[----:B------:R-:W-:Y:S01]  /*2180*/  UIADD3 UR6, UR8, 0x4, URZ ;  /* 0x0000000408067890 */ /* 0x000fe2000fffe03f */
[----:B0--3--:R-:W-:Y:S01]  /*2190*/  WARPGROUP.ARRIVE ;  /* 0x00000000000079c5 */ /* 0x009fe20000000000 */
[----:B------:R-:W-:Y:S01]  /*21a0*/  UMOV UR11, 0x40000040 ;  /* 0x40000040000b7882 */ /* 0x000fe20000000000 */
[----:B------:R-:W-:-:S04]  /*21b0*/  UIADD3 UR5, UR5, 0x1, URZ ;  /* 0x0000000105057890 */ /* 0x000fc8000fffe03f */
[----:B------:R-:W-:Y:S01]  /*21c0*/  UMOV UR10, UR6 ;  /* 0x00000006000a7c82 */ /* 0x000fe20008000000 */
[----:B------:R-:W-:Y:S01]  /*21d0*/  UISETP.NE.AND UP0, UPT, UR5, 0x4, UPT ;  /* 0x000000040500788c */ /* 0x000fe2000bf05270 */
[----:B------:R-:W-:Y:S03]  /*21e0*/  HGMMA.64x128x8.F32.TF32 R88, R152, gdesc[UR8], R88, gsb0 ;  /* 0x05e0000898587df0 */ /* 0x000fe60008002858 */
[----:B------:R-:W-:Y:S01]  /*21f0*/  USEL UR5, UR5, URZ, UP0 ;  /* 0x0000003f05057287 */ /* 0x000fe20008000000 */
[----:B------:R-:W-:Y:S02]  /*2200*/  WARPGROUP.DEPBAR.LE gsb0, 0x0 ;  /* 0x00008000000079c5 */ /* 0x000fe40000010000 */
[----:B----4-:R-:W-:-:S06]  /*2210*/  WARPGROUP.ARRIVE ;  /* 0x00000000000079c5 */ /* 0x010fcc0000000000 */
        /* <DEDUP_REMOVED lines=12> */
.L_x_30:
[----:B01----:R-:W-:Y:S01]  /*22e0*/  IMAD.SHL.U32 R10, R2, 0x2000, RZ ;  /* 0x00002000020a7824 */ /* 0x003fe200078e00ff */
[----:B------:R-:W-:Y:S04]  /*22f0*/  BSSY B0, `(.L_x_31) ;  /* 0x0000006000007945 */ /* 0x000fe80003800000 */
[----:B------:R-:W-:-:S04]  /*2300*/  LOP3.LUT R8, R10, R7, RZ, 0xfc, !PT ;  /* 0x000000070a087212 */ /* 0x000fc800078efcff */
[----:B------:R-:W-:Y:S01]  /*2310*/  LEA R8, R8, UR7, 0x2 ;  /* 0x0000000708087c11 */ /* 0x000fe2000f8e10ff */
[----:B------:R-:W-:Y:S06]  /*2320*/  @P1 BRA `(.L_x_32) ;  /* 0x0000000000081947 */ /* 0x000fec0003800000 */
[----:B------:R-:W0:Y:S02]  /*2330*/  SYNCS.PHASECHK.TRANS64.TRYWAIT P1, [R12+URZ], R13 ;  /* 0x0000000d0c0075a7 */ /* 0x000e24000802017f */
[----:B0-----:R-:W-:Y:S05]  /*2340*/  @!P1 BRA `(.L_x_33) ;  /* 0x000000b800789947 */ /* 0x001fea0003800000 */
.L_x_32:
[----:B------:R-:W-:Y:S05]  /*2350*/  BSYNC B0 ;  /* 0x0000000000007941 */ /* 0x000fea0003800000 */
.L_x_31:
[----:B------:R-:W-:Y:S01]  /*2360*/  IMAD.IADD R11, R9, 0x1, R8 ;  /* 0x00000001090b7824 */ /* 0x000fe200078e0208 */
[----:B------:R1:W0:Y:S01]  /*2370*/  LDS R160, [R8+0x800] ;  /* 0x0008000008a07984 */ /* 0x0002220000000800 */
[----:B------:R-:W-:Y:S05]  /*2380*/  WARPSYNC.ALL ;  /* 0x0000000000007948 */ /* 0x000fea0003800000 */
[----:B------:R1:W0:Y:S04]  /*2390*/  LDS R161, [R8+0xc00] ;  /* 0x000c000008a17984 */ /* 0x0002280000000800 */
[----:B------:R1:W0:Y:S04]  /*23a0*/  LDS R164, [R8+0x4800] ;  /* 0x0048000008a47984 */ /* 0x0002280000000800 */
[----:B------:R1:W0:Y:S04]  /*23b0*/  LDS R165, [R8+0x4c00] ;  /* 0x004c000008a57984 */ /* 0x0002280000000800 */
[----:B------:R1:W0:Y:S04]  /*23c0*/  LDS R162, [R11+0x800] ;  /* 0x000800000ba27984 */ /* 0x0002280000000800 */
[----:B------:R1:W0:Y:S04]  /*23d0*/  LDS R163, [R11+0xc00] ;  /* 0x000c00000ba37984 */ /* 0x0002280000000800 */
[----:B------:R1:W0:Y:S04]  /*23e0*/  LDS R166, [R11+0x4800] ;  /* 0x004800000ba67984 */ /* 0x0002280000000800 */
[----:B------:R1:W0:Y:S01]  /*23f0*/  LDS R167, [R11+0x4c00] ;  /* 0x004c00000ba77984 */ /* 0x0002220000000800 */
[----:B------:R-:W-:Y:S01]  /*2400*/  UIADD3 UR6, UR8, 0x6, URZ ;  /* 0x0000000608067890 */ /* 0x000fe2000fffe03f */
[----:B--23--:R-:W-:Y:S01]  /*2410*/  WARPGROUP.ARRIVE ;  /* 0x00000000000079c5 */ /* 0x00cfe20000000000 */
[----:B------:R-:W-:Y:S01]  /*2420*/  UMOV UR11, 0x40000040 ;  /* 0x40000040000b7882 */ /* 0x000fe20000000000 */
[C---:B------:R-:W-:Y:S01]  /*2430*/  ISETP.GT.AND P1, PT, R3.reuse, 0x2, PT ;  /* 0x000000020300780c */ /* 0x040fe20003f24270 */
[----:B------:R-:W-:Y:S01]  /*2440*/  VIADD R3, R3, 0xffffffff ;  /* 0xffffffff03037836 */ /* 0x000fe20000000000 */
[----:B------:R-:W-:-:S02]  /*2450*/  R2UR UR9, R2 ;  /* 0x00000000020972ca */ /* 0x000fc400000e0000 */
[----:B------:R-:W-:-:S11]  /*2460*/  UMOV UR10, UR6 ;  /* 0x00000006000a7c82 */ /* 0x000fd60008000000 */
[----:B------:R-:W-:Y:S03]  /*2470*/  HGMMA.64x128x8.F32.TF32 R88, R156, gdesc[UR8], R88, gsb0 ;  /* 0x05e000089c587df0 */ /* 0x000fe60008002858 */
[----:B------:R-:W-:Y:S02]  /*2480*/  WARPGROUP.DEPBAR.LE gsb0, 0x0 ;  /* 0x00008000000079c5 */ /* 0x000fe40000010000 */
[----:B----4-:R-:W-:-:S07]  /*2490*/  WARPGROUP.ARRIVE ;  /* 0x00000000000079c5 */ /* 0x010fce0000000000 */
[----:B------:R-:W-:Y:S03]  /*24a0*/  HGMMA.64x128x8.F32.TF32 R24, R152, gdesc[UR8], R24, gsb0 ;  /* 0x05e0000898187df0 */ /* 0x000fe60008002818 */
[----:B------:R-:W-:Y:S02]  /*24b0*/  WARPGROUP.DEPBAR.LE gsb0, 0x0 ;  /* 0x00008000000079c5 */ /* 0x000fe40000010000 */
[----:B-1----:R-:W-:Y:S05]  /*24c0*/  @P1 BRA `(.L_x_34) ;  /* 0xfffffff8000c1947 */ /* 0x002fea000383ffff */
.L_x_26:
[----:B0-----:R-:W-:Y:S01]  /*24d0*/  IMAD.MOV.U32 R3, RZ, RZ, 0x40000040 ;  /* 0x40000040ff037424 */ /* 0x001fe200078e00ff */
[----:B------:R-:W-:Y:S01]  /*24e0*/  LEA R2, R2, UR4, 0xa ;  /* 0x0000000402027c11 */ /* 0x000fe2000f8e50ff */
[----:B-12---:R-:W-:-:S06]  /*24f0*/  WARPGROUP.ARRIVE ;  /* 0x00000000000079c5 */ /* 0x006fcc0000000000 */
[----:B------:R-:W0:Y:S01]  /*2500*/  S2R R8, SR_TID.X ;  /* 0x0000000000087919 */ /* 0x000e220000002100 */
[----:B------:R-:W-:Y:S02]  /*2510*/  LOP3.LUT R5, R4, R6, R5, 0xfe, !PT ;  /* 0x0000000604057212 */ /* 0x000fe400078efe05 */
[C---:B------:R-:W-:Y:S02]  /*2520*/  R2UR UR10, R2.reuse ;  /* 0x00000000020a72ca */ /* 0x040fe400000e0000 */
[C---:B------:R-:W-:Y:S02]  /*2530*/  R2UR UR11, R3.reuse ;  /* 0x00000000030b72ca */ /* 0x040fe400000e0000 */
[----:B------:R-:W-:Y:S02]  /*2540*/  R2UR UR14, R2 ;  /* 0x00000000020e72ca */ /* 0x000fe400000e0000 */
[----:B------:R-:W-:-:S09]  /*2550*/  R2UR UR15, R3 ;  /* 0x00000000030f72ca */ /* 0x000fd200000e0000 */
[----:B------:R-:W-:Y:S01]  /*2560*/  HGMMA.64x128x8.F32.TF32 R88, R160, gdesc[UR8], R88, gsb0 ;  /* 0x05e00008a0587df0 */ /* 0x000fe20008002858 */
[----:B0-----:R-:W-:-:S05]  /*2570*/  IMAD.SHL.U32 R4, R8, 0x8, RZ ;  /* 0x0000000808047824 */ /* 0x001fca00078e00ff */
[----:B------:R-:W-:Y:S01]  /*2580*/  LOP3.LUT R5, R5, 0x18, R4, 0xf8, !PT ;  /* 0x0000001805057812 */ /* 0x000fe200078ef804 */
[----:B------:R-:W-:-:S04]  /*2590*/  VIADD R4, R2, 0x2 ;  /* 0x0000000202047836 */ /* 0x000fc80000000000 */
[----:B------:R-:W-:Y:S01]  /*25a0*/  IMAD.IADD R10, R5, 0x1, R10 ;  /* 0x00000001050a7824 */ /* 0x000fe200078e020a */
[----:B------:R-:W-:Y:S01]  /*25b0*/  R2UR UR10, R4 ;  /* 0x00000000040a72ca */ /* 0x000fe200000e0000 */
[----:B------:R-:W-:-:S03]  /*25c0*/  IMAD.MOV.U32 R5, RZ, RZ, 0x40000040 ;  /* 0x40000040ff057424 */ /* 0x000fc600078e00ff */
[----:B------:R-:W-:Y:S02]  /*25d0*/  LEA R10, R10, UR7, 0x2 ;  /* 0x000000070a0a7c11 */ /* 0x000fe4000f8e10ff */
[----:B------:R-:W-:-:S03]  /*25e0*/  R2UR UR11, R5 ;  /* 0x00000000050b72ca */ /* 0x000fc600000e0000 */
[----:B------:R-:W-:Y:S01]  /*25f0*/  IMAD.IADD R9, R9, 0x1, R10 ;  /* 0x0000000109097824 */ /* 0x000fe200078e020a */
[----:B------:R-:W-:Y:S02]  /*2600*/  WARPGROUP.DEPBAR.LE gsb0, 0x0 ;  /* 0x00008000000079c5 */ /* 0x000fe40000010000 */
[----:B---34-:R-:W-:-:S06]  /*2610*/  WARPGROUP.ARRIVE ;  /* 0x00000000000079c5 */ /* 0x018fcc0000000000 */
[----:B------:R-:W-:Y:S01]  /*2620*/  HGMMA.64x128x8.F32.TF32 R24, R164, gdesc[UR12], R24, gsb0 ;  /* 0x05e0000ca4187df0 */ /* 0x000fe20008002818 */
[----:B------:R-:W-:Y:S02]  /*2630*/  R2UR UR14, R4 ;  /* 0x00000000040e72ca */ /* 0x000fe400000e0000 */
[----:B------:R-:W-:Y:S01]  /*2640*/  R2UR UR15, R5 ;  /* 0x00000000050f72ca */ /* 0x000fe200000e0000 */
        /* <DEDUP_REMOVED lines=8> */
[----:B------:R-:W1:Y:S01]  /*26d0*/  LDS R159, [R9+0x4d00] ;  /* 0x004d0000099f7984 */ /* 0x000e620000000800 */
[----:B0-----:R-:W-:-:S06]  /*26e0*/  WARPGROUP.ARRIVE ;  /* 0x00000000000079c5 */ /* 0x001fcc0000000000 */
[----:B------:R-:W-:Y:S03]  /*26f0*/  HGMMA.64x128x8.F32.TF32 R88, R152, gdesc[UR8], R88, gsb0 ;  /* 0x05e0000898587df0 */ /* 0x000fe60008002858 */
[----:B------:R-:W-:Y:S02]  /*2700*/  WARPGROUP.DEPBAR.LE gsb0, 0x0 ;  /* 0x00008000000079c5 */ /* 0x000fe40000010000 */
[----:B-1----:R-:W-:-:S07]  /*2710*/  WARPGROUP.ARRIVE ;  /* 0x00000000000079c5 */ /* 0x002fce0000000000 */
[----:B------:R-:W-:Y:S03]  /*2720*/  HGMMA.64x128x8.F32.TF32 R24, R156, gdesc[UR12], R24, gsb0 ;  /* 0x05e0000c9c187df0 */ /* 0x000fe60008002818 */
[----:B------:R-:W-:Y:S02]  /*2730*/  WARPGROUP.DEPBAR.LE gsb0, 0x0 ;  /* 0x00008000000079c5 */ /* 0x000fe40000010000 */
        /* <DEDUP_REMOVED lines=9> */
[----:B------:R-:W-:Y:S01]  /*27d0*/  BPT.TRAP 0x1 ;  /* 0x000000040000795c */ /* 0x000fe20000300000 */
.L_x_35:
        /* <DEDUP_REMOVED lines=8> */
.L_x_36:
[C---:B------:R-:W-:Y:S01]  /*2860*/  VIADD R4, R2.reuse, 0x4 ;  /* 0x0000000402047836 */ /* 0x040fe20000000000 */
[----:B01----:R-:W-:Y:S01]  /*2870*/  WARPGROUP.ARRIVE ;  /* 0x00000000000079c5 */ /* 0x003fe20000000000 */
[----:B------:R-:W-:Y:S02]  /*2880*/  IMAD.MOV.U32 R5, RZ, RZ, 0x40000040 ;  /* 0x40000040ff057424 */ /* 0x000fe400078e00ff */
[----:B------:R-:W-:Y:S01]  /*2890*/  VIADD R2, R2, 0x6 ;  /* 0x0000000602027836 */ /* 0x000fe20000000000 */
[C---:B------:R-:W-:Y:S01]  /*28a0*/  R2UR UR6, R4.reuse ;  /* 0x00000000040672ca */ /* 0x040fe200000e0000 */
[----:B------:R-:W-:Y:S01]  /*28b0*/  IMAD.MOV.U32 R3, RZ, RZ, 0x40000040 ;  /* 0x40000040ff037424 */ /* 0x000fe200078e00ff */
[C---:B------:R-:W-:Y:S02]  /*28c0*/  R2UR UR7, R5.reuse ;  /* 0x00000000050772ca */ /* 0x040fe400000e0000 */
[----:B------:R-:W-:Y:S02]  /*28d0*/  R2UR UR10, R4 ;  /* 0x00000000040a72ca */ /* 0x000fe400000e0000 */
[----:B------:R-:W-:-:S09]  /*28e0*/  R2UR UR11, R5 ;  /* 0x00000000050b72ca */ /* 0x000fd200000e0000 */
[----:B------:R-:W-:Y:S01]  /*28f0*/  HGMMA.64x128x8.F32.TF32 R88, R152, gdesc[UR4], R88, gsb0 ;  /* 0x05e0000498587df0 */ /* 0x000fe20008002858 */
[----:B------:R-:W-:Y:S02]  /*2900*/  R2UR UR6, R2 ;  /* 0x00000000020672ca */ /* 0x000fe400000e0000 */
[----:B------:R-:W-:Y:S01]  /*2910*/  R2UR UR7, R3 ;  /* 0x00000000030772ca */ /* 0x000fe200000e0000 */
        /* <DEDUP_REMOVED lines=20> */
.L_x_22:
[----:B------:R-:W-:Y:S05]  /*2a60*/  @!P0 BRA `(.L_x_37) ;  /* 0x0000000000048947 */ /* 0x000fea0003800000 */
[----:B------:R-:W-:Y:S01]  /*2a70*/  BPT.TRAP 0x1 ;  /* 0x000000040000795c */ /* 0x000fe20000300000 */
.L_x_37:
[----:B------:R-:W2:Y:S01]  /*2a80*/  LDL R2, [R1+0x14] ;  /* 0x0000140001027983 */ /* 0x000ea20000100800 */
[----:B------:R-:W0:Y:S01]  /*2a90*/  S2UR UR6, SR_CgaCtaId ;  /* 0x00000000000679c3 */ /* 0x000e220000008800 */
[----:B------:R-:W-:Y:S01]  /*2aa0*/  UIADD3 UR39, UR40, UR39, URZ ;  /* 0x0000002728277290 */ /* 0x000fe2000fffe03f */
[----:B------:R-:W-:-:S03]  /*2ab0*/  UMOV UR5, 0x400 ;  /* 0x0000040000057882 */ /* 0x000fc60000000000 */
[----:B------:R-:W-:-:S04]  /*2ac0*/  ULEA UR4, UR39, 0xfffffff8, 0x3 ;  /* 0xfffffff827047891 */ /* 0x000fc8000f8e183f */
[----:B------:R-:W-:Y:S02]  /*2ad0*/  ULOP3.LUT UR4, UR4, 0x18, URZ, 0xc0, !UPT ;  /* 0x0000001804047892 */ /* 0x000fe4000f8ec03f */
[----:B0-----:R-:W-:-:S04]  /*2ae0*/  ULEA UR5, UR6, UR5, 0x18 ;  /* 0x0000000506057291 */ /* 0x001fc8000f8ec03f */
[----:B------:R-:W-:-:S04]  /*2af0*/  UIADD3 UR4, UR5, 0x20, UR4 ;  /* 0x0000002005047890 */ /* 0x000fc8000fffe004 */
[----:B------:R-:W-:-:S09]  /*2b00*/  UPRMT UR4, URZ, 0x654, UR4 ;  /* 0x000006543f047896 */ /* 0x000fd20008000004 */
[----:B------:R-:W-:Y:S01]  /*2b10*/  SYNCS.ARRIVE.TRANS64.RED.A1T0 RZ, [UR4], RZ ;  /* 0x000000ffffff79a7 */ /* 0x000fe20008100404 */
[----:B--2---:R-:W-:-:S13]  /*2b20*/  ISETP.GT.U32.AND P0, PT, R2, 0x1, PT ;  /* 0x000000010200780c */ /* 0x004fda0003f04070 */
[----:B------:R-:W-:Y:S05]  /*2b30*/  @P0 BRA `(.L_x_38) ;  /* 0x0000000000040947 */ /* 0x000fea0003800000 */
[----:B------:R-:W-:Y:S01]  /*2b40*/  BPT.TRAP 0x1 ;  /* 0x000000040000795c */ /* 0x000fe20000300000 */
.L_x_38:
[----:B------:R-:W0:Y:S01]  /*2b50*/  S2R R7, SR_TID.X ;  /* 0x0000000000077919 */ /* 0x000e220000002100 */
[----:B------:R-:W2:Y:S01]  /*2b60*/  LDC R6, c[0x0][0x288] ;  /* 0x0000a200ff067b82 */ /* 0x000ea20000000800 */
[----:B------:R-:W-:Y:S01]  /*2b70*/  LOP3.LUT R2, R19, 0x1, RZ, 0xc0, !PT ;  /* 0x0000000113027812 */ /* 0x000fe200078ec0ff */
[----:B------:R-:W-:Y:S01]  /*2b80*/  IMAD.SHL.U32 R11, R16, 0x80, RZ ;  /* 0x00000080100b7824 */ /* 0x000fe200078e00ff */
[----:B------:R-:W-:Y:S01]  /*2b90*/  LOP3.LUT R3, R0, 0x7, RZ, 0xc0, !PT ;  /* 0x0000000700037812 */ /* 0x000fe200078ec0ff */
[----:B------:R-:W-:Y:S01]  /*2ba0*/  USHF.R.U32.HI UR4, URZ, 0x2, UR39 ;  /* 0x000000023f047899 */ /* 0x000fe20008011627 */
[----:B------:R-:W-:Y:S01]  /*2bb0*/  IMAD.SHL.U32 R13, R18, 0x100, RZ ;  /* 0x00000100120d7824 */ /* 0x000fe200078e00ff */
[----:B------:R-:W-:Y:S01]  /*2bc0*/  ULDC UR8, c[0x0][0x284] ;  /* 0x0000a10000087ab9 */ /* 0x000fe20000000800 */
[----:B------:R-:W-:Y:S01]  /*2bd0*/  UISETP.GT.U32.AND UP1, UPT, UR39, 0x3, UPT ;  /* 0x000000032700788c */ /* 0x000fe2000bf24070 */
[----:B------:R-:W-:Y:S01]  /*2be0*/  SHF.R.S32.HI R15, RZ, 0x1f, R17 ;  /* 0x0000001fff0f7819 */ /* 0x000fe20000011411 */
[----:B------:R-:W-:Y:S01]  /*2bf0*/  ULOP3.LUT UR4, UR4, 0x1, URZ, 0xc0, !UPT ;  /* 0x0000000104047892 */ /* 0x000fe2000f8ec03f */
[----:B------:R-:W-:Y:S01]  /*2c00*/  ULDC.64 UR6, c[0x0][0x5d0] ;  /* 0x0001740000067ab9 */ /* 0x000fe20000000a00 */
[----:B------:R-:W-:-:S02]  /*2c10*/  UISETP.LT.U32.AND UP1, UPT, UR40, 0x4, UP1 ;  /* 0x000000042800788c */ /* 0x000fc40008f21070 */
[----:B------:R-:W-:Y:S02]  /*2c20*/  UISETP.NE.U32.AND UP0, UPT, UR4, 0x1, UPT ;  /* 0x000000010400788c */ /* 0x000fe4000bf05070 */
[----:B------:R-:W-:Y:S02]  /*2c30*/  USEL UR5, URZ, 0x1, !UP1 ;  /* 0x000000013f057887 */ /* 0x000fe4000c800000 */
[----:B------:R-:W-:Y:S02]  /*2c40*/  UISETP.GT.U32.AND UP0, UPT, UR40, 0x3, !UP0 ;  /* 0x000000032800788c */ /* 0x000fe4000c704070 */
[----:B------:R-:W-:Y:S02]  /*2c50*/  ULOP3.LUT UR39, UR39, 0x3, URZ, 0xc0, !UPT ;  /* 0x0000000327277892 */ /* 0x000fe4000f8ec03f */
[----:B------:R-:W-:Y:S01]  /*2c60*/  USEL UR4, URZ, 0x1, !UP0 ;  /* 0x000000013f047887 */ /* 0x000fe2000c000000 */
[----:B--2---:R-:W-:-:S03]  /*2c70*/  ISETP.GE.AND P0, PT, R11, R6, PT ;  /* 0x000000060b00720c */ /* 0x004fc60003f06270 */
[----:B------:R-:W-:Y:S01]  /*2c80*/  ULOP3.LUT UR38, UR4, UR38, UR5, 0x96, !UPT ;  /* 0x0000002604267292 */ /* 0x000fe2000f8e9605 */
[----:B------:R-:W-:Y:S02]  /*2c90*/  ISETP.GE.OR P0, PT, R13, UR8, P0 ;  /* 0x000000080d007c0c */ /* 0x000fe40008706670 */
[C---:B0-----:R-:W-:Y:S02]  /*2ca0*/  LOP3.LUT R4, R7.reuse, 0x60, RZ, 0xc0, !PT ;  /* 0x0000006007047812 */ /* 0x041fe400078ec0ff */
[----:B------:R-:W-:Y:S02]  /*2cb0*/  LOP3.LUT R0, R7, 0x3, RZ, 0xc0, !PT ;  /* 0x0000000307007812 */ /* 0x000fe400078ec0ff */
[----:B------:R-:W-:Y:S01]  /*2cc0*/  SHF.R.U32.HI R8, RZ, 0x1, R4 ;  /* 0x00000001ff087819 */ /* 0x000fe20000011604 */
[----:B------:R-:W-:Y:S02]  /*2cd0*/  IMAD.SHL.U32 R4, R2, 0x40, RZ ;  /* 0x0000004002047824 */ /* 0x000fe400078e00ff */
[----:B------:R-:W-:Y:S01]  /*2ce0*/  IMAD R0, R0, -0x2, R6 ;  /* 0xfffffffe00007824 */ /* 0x000fe200078e0206 */
[----:B------:R-:W-:-:S02]  /*2cf0*/  IADD3 R5, RZ, -R8, -R3 ;  /* 0x80000008ff057210 */ /* 0x000fc40007ffe803 */
[----:B------:R-:W-:Y:S01]  /*2d00*/  LOP3.LUT R159, R4, 0x40, R3, 0xe2, !PT ;  /* 0x00000040049f7812 */ /* 0x000fe200078ee203 */
[----:B------:R-:W-:Y:S02]  /*2d10*/  IMAD.SHL.U32 R4, R7, 0x2, RZ ;  /* 0x0000000207047824 */ /* 0x000fe400078e00ff */
[----:B------:R-:W-:Y:S02]  /*2d20*/  IMAD R16, R2, -0x40, R5 ;  /* 0xffffffc002107824 */ /* 0x000fe400078e0205 */
[----:B------:R-:W-:Y:S01]  /*2d30*/  IMAD R2, R15, UR6, RZ ;  /* 0x000000060f027c24 */ /* 0x000fe2000f8e02ff */
[----:B------:R-:W-:Y:S01]  /*2d40*/  LOP3.LUT R4, R11, 0x6, R4, 0xf8, !PT ;  /* 0x000000060b047812 */ /* 0x000fe200078ef804 */
[----:B------:R-:W-:Y:S01]  /*2d50*/  IMAD.WIDE R6, R18, 0x100, RZ ;  /* 0x0000010012067825 */ /* 0x000fe200078e02ff */
[----:B------:R-:W-:Y:S02]  /*2d60*/  IADD3 R16, -R13, UR8, R16 ;  /* 0x000000080d107c10 */ /* 0x000fe4000fffe110 */
[----:B------:R-:W-:Y:S01]  /*2d70*/  SHF.R.S32.HI R5, RZ, 0x1f, R4 ;  /* 0x0000001fff057819 */ /* 0x000fe20000011404 */
[----:B------:R-:W-:Y:S01]  /*2d80*/  IMAD R9, R17, UR7, R2 ;  /* 0x0000000711097c24 */ /* 0x000fe2000f8e0202 */
[----:B------:R-:W-:Y:S01]  /*2d90*/  LOP3.LUT R159, R6, R159, R8, 0xfe, !PT ;  /* 0x0000009f069f7212 */ /* 0x000fe200078efe08 */
[----:B------:R-:W-:-:S02]  /*2da0*/  IMAD.IADD R0, R0, 0x1, -R11 ;  /* 0x0000000100007824 */ /* 0x000fc400078e0a0b */
[----:B------:R-:W-:-:S04]  /*2db0*/  IMAD.WIDE.U32 R2, R17, UR6, R4 ;  /* 0x0000000611027c25 */ /* 0x000fc8000f8e0004 */
[----:B------:R-:W-:Y:S02]  /*2dc0*/  IMAD.IADD R9, R3, 0x1, R9 ;  /* 0x0000000103097824 */ /* 0x000fe400078e0209 */
[----:B------:R-:W-:Y:S02]  /*2dd0*/  IMAD.MOV.U32 R18, RZ, RZ, -0x1 ;  /* 0xffffffffff127424 */ /* 0x000fe400078e00ff */
[----:B------:R-:W-:Y:S01]  /*2de0*/  IMAD.MOV.U32 R8, RZ, RZ, R2 ;  /* 0x000000ffff087224 */ /* 0x000fe200078e0002 */
[----:B------:R-:W-:Y:S06]  /*2df0*/  @P0 BRA `(.L_x_39) ;  /* 0x0000008000600947 */ /* 0x000fec0003800000 */
[----:B------:R-:W0:Y:S01]  /*2e00*/  LDC.64 R2, c[0x0][0x5c8] ;  /* 0x00017200ff027b82 */ /* 0x000e220000000a00 */
[----:B-----5:R-:W-:Y:S01]  /*2e10*/  FSETP.NEU.AND P0, PT, R22, RZ, PT ;  /* 0x000000ff1600720b */ /* 0x020fe20003f0d000 */
[----:B------:R-:W-:Y:S01]  /*2e20*/  BSSY B0, `(.L_x_39) ;  /* 0x0000815000007945 */ /* 0x000fe20003800000 */
[----:B------:R-:W-:-:S04]  /*2e30*/  ISETP.GT.AND P3, PT, R16, RZ, PT ;  /* 0x000000ff1000720c */ /* 0x000fc80003f64270 */
[----:B------:R-:W-:Y:S01]  /*2e40*/  ISETP.GT.AND P2, PT, R0, RZ, P3 ;  /* 0x000000ff0000720c */ /* 0x000fe20001f44270 */
[-C--:B0-----:R-:W-:Y:S02]  /*2e50*/  IMAD R10, R7, R2.reuse, RZ ;  /* 0x00000002070a7224 */ /* 0x081fe400078e02ff */
[----:B------:R-:W-:-:S04]  /*2e60*/  IMAD.WIDE.U32 R162, R159, R2, R8 ;  /* 0x000000029fa27225 */ /* 0x000fc800078e0008 */
[----:B------:R-:W-:-:S04]  /*2e70*/  IMAD R9, R159, R3, R10 ;  /* 0x000000039f097224 */ /* 0x000fc800078e020a */
[----:B------:R-:W-:Y:S01]  /*2e80*/  IMAD.IADD R167, R163, 0x1, R9 ;  /* 0x00000001a3a77824 */ /* 0x000fe200078e0209 */
[----:B------:R-:W-:Y:S06]  /*2e90*/  @!P0 BRA `(.L_x_40) ;  /* 0x0000005c00108947 */ /* 0x000fec0003800000 */
[----:B------:R-:W0:Y:S01]  /*2ea0*/  LDC.64 R10, c[0x0][0x5b8] ;  /* 0x00016e00ff0a7b82 */ /* 0x000e220000000a00 */
[----:B------:R-:W-:-:S07]  /*2eb0*/  ULDC.64 UR4, c[0x0][0x5c0] ;  /* 0x0001700000047ab9 */ /* 0x000fce0000000a00 */
[----:B------:R-:W2:Y:S08]  /*2ec0*/  LDC.64 R12, c[0x0][0x5b0] ;  /* 0x00016c00ff0c7b82 */ /* 0x000eb00000000a00 */
[----:B------:R-:W3:Y:S01]  /*2ed0*/  LDC.64 R8, c[0x0][0x5a8] ;  /* 0x00016a00ff087b82 */ /* 0x000ee20000000a00 */
[----:B0-----:R-:W-:-:S04]  /*2ee0*/  IMAD R14, R15, R10, RZ ;  /* 0x0000000a0f0e7224 */ /* 0x001fc800078e02ff */
[C---:B------:R-:W-:Y:S02]  /*2ef0*/  IMAD R11, R17.reuse, R11, R14 ;  /* 0x0000000b110b7224 */ /* 0x040fe400078e020e */
[----:B------:R-:W-:-:S04]  /*2f00*/  IMAD.WIDE.U32 R14, R17, R10, R4 ;  /* 0x0000000a110e7225 */ /* 0x000fc800078e0004 */
[----:B--2---:R-:W-:Y:S02]  /*2f10*/  IMAD R20, R7, R12, RZ ;  /* 0x0000000c07147224 */ /* 0x004fe400078e02ff */
[----:B------:R-:W-:Y:S02]  /*2f20*/  IMAD.IADD R21, R15, 0x1, R11 ;  /* 0x000000010f157824 */ /* 0x000fe400078e020b */
[----:B------:R-:W-:Y:S02]  /*2f30*/  IMAD R165, R159, R13, R20 ;  /* 0x0000000d9fa57224 */ /* 0x000fe400078e0214 */
[----:B------:R-:W-:-:S04]  /*2f40*/  IMAD.MOV.U32 R20, RZ, RZ, R14 ;  /* 0x000000ffff147224 */ /* 0x000fc800078e000e */
[----:B------:R-:W-:-:S04]  /*2f50*/  IMAD.WIDE.U32 R152, R159, R12, R20 ;  /* 0x0000000c9f987225 */ /* 0x000fc800078e0014 */
[----:B------:R-:W-:Y:S01]  /*2f60*/  IMAD.IADD R153, R153, 0x1, R165 ;  /* 0x0000000199997824 */ /* 0x000fe200078e02a5 */
[----:B---3--:R-:W-:-:S04]  /*2f70*/  LEA R154, P0, R152, R8, 0x2 ;  /* 0x00000008989a7211 */ /* 0x008fc800078010ff */
[----:B------:R-:W-:-:S05]  /*2f80*/  LEA.HI.X R155, R152, R9, R153, 0x2, P0 ;  /* 0x00000009989b7211 */ /* 0x000fca00000f1499 */
[----:B------:R0:W2:Y:S01]  /*2f90*/  @P2 LDG.E.LTC128B R158, desc[UR36][R154.64] ;  /* 0x000000249a9e2981 */ /* 0x0000a2000c1e1920 */
[----:B------:R-:W-:Y:S01]  /*2fa0*/  LEA R152, P0, R162, UR4, 0x2 ;  /* 0x00000004a2987c11 */ /* 0x000fe2000f8010ff */
[----:B------:R-:W-:Y:S01]  /*2fb0*/  IMAD.WIDE.U32 R156, R159, R12, R4 ;  /* 0x0000000c9f9c7225 */ /* 0x000fe200078e0004 */
[----:B-1----:R-:W-:Y:S01]  /*2fc0*/  ISETP.GT.AND P1, PT, R0, 0x1, P3 ;  /* 0x000000010000780c */ /* 0x002fe20001f24270 */
[----:B------:R-:W-:Y:S02]  /*2fd0*/  BSSY B1, `(.L_x_41) ;  /* 0x0000011000017945 */ /* 0x000fe40003800000 */
[----:B------:R-:W-:Y:S02]  /*2fe0*/  IMAD.IADD R157, R165, 0x1, R157 ;  /* 0x00000001a59d7824 */ /* 0x000fe400078e029d */
[----:B------:R-:W-:Y:S01]  /*2ff0*/  IMAD.WIDE.U32 R160, R17, R10, R156 ;  /* 0x0000000a11a07225 */ /* 0x000fe200078e009c */
[----:B0-----:R-:W-:-:S03]  /*3000*/  SHF.L.U64.HI R155, R12, 0x3, R13 ;  /* 0x000000030c9b7819 */ /* 0x001fc6000001020d */
[----:B------:R-:W-:Y:S01]  /*3010*/  IMAD.SHL.U32 R154, R12, 0x8, RZ ;  /* 0x000000080c9a7824 */ /* 0x000fe200078e00ff */
[----:B--2---:R-:W-:-:S05]  /*3020*/  LOP3.LUT R153, R158, 0xffffe000, RZ, 0xc0, !PT ;  /* 0xffffe0009e997812 */ /* 0x004fca00078ec0ff */
[----:B------:R-:W-:Y:S01]  /*3030*/  FMUL R163, R153, R22 ;  /* 0x0000001699a37220 */ /* 0x000fe20000400000 */
[----:B------:R-:W-:Y:S01]  /*3040*/  LEA.HI.X R153, R162, UR5, R167, 0x2, P0 ;  /* 0x00000005a2997c11 */ /* 0x000fe200080f14a7 */
[----:B------:R-:W-:Y:S01]  /*3050*/  IMAD.WIDE.U32 R166, R159, R12, R154 ;  /* 0x0000000c9fa67225 */ /* 0x000fe200078e009a */
[----:B------:R-:W-:-:S03]  /*3060*/  LEA R156, P0, R160, R8, 0x2 ;  /* 0x00000008a09c7211 */ /* 0x000fc600078010ff */
[----:B------:R-:W-:Y:S01]  /*3070*/  FFMA R163, R88, R23, R163 ;  /* 0x0000001758a37223 */ /* 0x000fe200000000a3 */
[----:B------:R-:W-:-:S04]  /*3080*/  IMAD.IADD R88, R11, 0x1, R161 ;  /* 0x000000010b587824 */ /* 0x000fc800078e02a1 */
[----:B------:R-:W-:Y:S02]  /*3090*/  F2FP.TF32.F32.PACK_B R163, R163 ;  /* 0x000000a3ffa3723e */ /* 0x000fe400024050ff */
[----:B------:R-:W-:-:S03]  /*30a0*/  LEA.HI.X R157, R160, R9, R88, 0x2, P0 ;  /* 0x00000009a09d7211 */ /* 0x000fc600000f1458 */
[----:B------:R0:W-:Y:S01]  /*30b0*/  @P2 STG.E desc[UR36][R152.64], R163 ;  /* 0x000000a398002986 */ /* 0x0001e2000c101924 */
[----:B------:R-:W-:Y:S05]  /*30c0*/  @!P1 BRA `(.L_x_42) ;  /* 0x0000000000049947 */ /* 0x000fea0003800000 */
[----:B------:R1:W5:Y:S02]  /*30d0*/  LDG.E.LTC128B R158, desc[UR36][R156.64+0x4] ;  /* 0x000004249c9e7981 */ /* 0x000364000c1e1920 */
.L_x_42:
[----:B------:R-:W-:Y:S05]  /*30e0*/  BSYNC B1 ;  /* 0x0000000000017941 */ /* 0x000fea0003800000 */
.L_x_41:
[----:B-----5:R-:W-:Y:S01]  /*30f0*/  LOP3.LUT R161, R158, 0xffffe000, RZ, 0xc0, !PT ;  /* 0xffffe0009ea17812 */ /* 0x020fe200078ec0ff */
[----:B------:R-:W-:Y:S01]  /*3100*/  IMAD.IADD R165, R165, 0x1, R167 ;  /* 0x00000001a5a57824 */ /* 0x000fe200078e02a7 */
[----:B------:R-:W-:Y:S02]  /*3110*/  ISETP.GT.AND P0, PT, R16, 0x8, PT ;  /* 0x000000081000780c */ /* 0x000fe40003f04270 */
[----:B------:R-:W-:Y:S01]  /*3120*/  IADD3 R160, P4, R14, R166, RZ ;  /* 0x000000a60ea07210 */ /* 0x000fe20007f9e0ff */
[----:B------:R-:W-:Y:S01]  /*3130*/  FMUL R88, R161, R22 ;  /* 0x00000016a1587220 */ /* 0x000fe20000400000 */
[----:B------:R-:W-:-:S03]  /*3140*/  ISETP.GT.AND P2, PT, R0, RZ, P0 ;  /* 0x000000ff0000720c */ /* 0x000fc60000744270 */
[----:B------:R-:W-:Y:S01]  /*3150*/  FFMA R169, R89, R23, R88 ;  /* 0x0000001759a97223 */ /* 0x000fe20000000058 */
[----:B------:R-:W-:Y:S01]  /*3160*/  IMAD.X R161, R165, 0x1, R21, P4 ;  /* 0x00000001a5a17824 */ /* 0x000fe200020e0615 */
[----:B------:R-:W-:-:S03]  /*3170*/  LEA R88, P4, R160, R8, 0x2 ;  /* 0x00000008a0587211 */ /* 0x000fc600078810ff */
[----:B------:R-:W-:Y:S02]  /*3180*/  F2FP.TF32.F32.PACK_B R169, R169 ;  /* 0x000000a9ffa9723e */ /* 0x000fe400024050ff */
[----:B------:R-:W-:-:S03]  /*3190*/  LEA.HI.X R89, R160, R9, R161, 0x2, P4 ;  /* 0x00000009a0597211 */ /* 0x000fc600020f14a1 */
[----:B------:R2:W-:Y:S04]  /*31a0*/  @P1 STG.E desc[UR36][R152.64+0x4], R169 ;  /* 0x000004a998001986 */ /* 0x0005e8000c101924 */
[----:B------:R3:W0:Y:S01]  /*31b0*/  @P2 LDG.E.LTC128B R158, desc[UR36][R88.64] ;  /* 0x00000024589e2981 */ /* 0x000622000c1e1920 */
[----:B------:R-:W-:Y:S01]  /*31c0*/  IMAD.SHL.U32 R161, R2, 0x20, RZ ;  /* 0x0000002002a17824 */ /* 0x000fe200078e00ff */
[----:B------:R-:W-:Y:S01]  /*31d0*/  IADD3 R166, P1, R4, R166, RZ ;  /* 0x000000a604a67210 */ /* 0x000fe20007f3e0ff */
[----:B------:R-:W-:Y:S03]  /*31e0*/  BSSY B1, `(.L_x_43) ;  /* 0x0000011000017945 */ /* 0x000fe60003800000 */
[----:B------:R-:W-:Y:S01]  /*31f0*/  IADD3 R164, P4, R161, R152, RZ ;  /* 0x00000098a1a47210 */ /* 0x000fe20007f9e0ff */
[----:B------:R-:W-:Y:S01]  /*3200*/  IMAD.X R167, R5, 0x1, R165, P1 ;  /* 0x0000000105a77824 */ /* 0x000fe200008e06a5 */
[----:B------:R-:W-:Y:S01]  /*3210*/  ISETP.GT.AND P1, PT, R0, 0x1, P0 ;  /* 0x000000010000780c */ /* 0x000fe20000724270 */
[----:B------:R-:W-:-:S03]  /*3220*/  IMAD.WIDE.U32 R166, R17, R10, R166 ;  /* 0x0000000a11a67225 */ /* 0x000fc600078e00a6 */
[----:B---3--:R-:W-:Y:S02]  /*3230*/  LEA R88, P5, R166, R8, 0x2 ;  /* 0x00000008a6587211 */ /* 0x008fe400078a10ff */
[----:B0-----:R-:W-:-:S05]  /*3240*/  LOP3.LUT R163, R158, 0xffffe000, RZ, 0xc0, !PT ;  /* 0xffffe0009ea37812 */ /* 0x001fca00078ec0ff */
[----:B------:R-:W-:-:S04]  /*3250*/  FMUL R163, R163, R22 ;  /* 0x00000016a3a37220 */ /* 0x000fc80000400000 */
[----:B------:R-:W-:Y:S01]  /*3260*/  FFMA R171, R90, R23, R163 ;  /* 0x000000175aab7223 */ /* 0x000fe200000000a3 */
[----:B------:R-:W-:Y:S01]  /*3270*/  SHF.L.U64.HI R163, R2, 0x5, R3 ;  /* 0x0000000502a37819 */ /* 0x000fe20000010203 */
[----:B------:R-:W-:-:S03]  /*3280*/  IMAD.IADD R90, R11, 0x1, R167 ;  /* 0x000000010b5a7824 */ /* 0x000fc600078e02a7 */
[----:B------:R-:W-:Y:S01]  /*3290*/  F2FP.TF32.F32.PACK_B R171, R171 ;  /* 0x000000abffab723e */ /* 0x000fe200024050ff */
[----:B------:R-:W-:Y:S01]  /*32a0*/  IMAD.X R165, R163, 0x1, R153, P4 ;  /* 0x00000001a3a57824 */ /* 0x000fe200020e0699 */
[----:B------:R-:W-:-:S04]  /*32b0*/  LEA.HI.X R89, R166, R9, R90, 0x2, P5 ;  /* 0x00000009a6597211 */ /* 0x000fc800028f145a */
[----:B------:R2:W-:Y:S01]  /*32c0*/  @P2 STG.E desc[UR36][R164.64], R171 ;  /* 0x000000aba4002986 */ /* 0x0005e2000c101924 */
[----:B------:R-:W-:Y:S05]  /*32d0*/  @!P1 BRA `(.L_x_44) ;  /* 0x0000000000049947 */ /* 0x000fea0003800000 */
[----:B------:R0:W5:Y:S02]  /*32e0*/  LDG.E.LTC128B R158, desc[UR36][R88.64+0x4] ;  /* 0x00000424589e7981 */ /* 0x000164000c1e1920 */
.L_x_44:
[----:B------:R-:W-:Y:S05]  /*32f0*/  BSYNC B1 ;  /* 0x0000000000017941 */ /* 0x000fea0003800000 */
.L_x_43:
[----:B-----5:R-:W-:Y:S01]  /*3300*/  LOP3.LUT R167, R158, 0xffffe000, RZ, 0xc0, !PT ;  /* 0xffffe0009ea77812 */ /* 0x020fe200078ec0ff */
[----:B------:R-:W-:Y:S01]  /*3310*/  BSSY B1, `(.L_x_45) ;  /* 0x000000a000017945 */ /* 0x000fe20003800000 */
[----:B------:R-:W-:-:S03]  /*3320*/  ISETP.GT.AND P2, PT, R0, 0x8, P3 ;  /* 0x000000080000780c */ /* 0x000fc60001f44270 */
[----:B------:R-:W-:-:S04]  /*3330*/  FMUL R90, R167, R22 ;  /* 0x00000016a75a7220 */ /* 0x000fc80000400000 */
[----:B------:R-:W-:Y:S01]  /*3340*/  FFMA R167, R91, R23, R90 ;  /* 0x000000175ba77223 */ /* 0x000fe2000000005a */
[----:B------:R-:W-:Y:S02]  /*3350*/  @P1 IMAD.MOV.U32 R90, RZ, RZ, R164 ;  /* 0x000000ffff5a1224 */ /* 0x000fe400078e00a4 */
[----:B------:R-:W-:Y:S02]  /*3360*/  @P1 IMAD.MOV.U32 R91, RZ, RZ, R165 ;  /* 0x000000ffff5b1224 */ /* 0x000fe400078e00a5 */
[----:B------:R-:W-:-:S05]  /*3370*/  F2FP.TF32.F32.PACK_B R167, R167 ;  /* 0x000000a7ffa7723e */ /* 0x000fca00024050ff */
[----:B------:R3:W-:Y:S01]  /*3380*/  @P1 STG.E desc[UR36][R90.64+0x4], R167 ;  /* 0x000004a75a001986 */ /* 0x0007e2000c101924 */
[----:B------:R-:W-:Y:S05]  /*3390*/  @!P2 BRA `(.L_x_46) ;  /* 0x000000000004a947 */ /* 0x000fea0003800000 */
[----:B------:R4:W5:Y:S02]  /*33a0*/  LDG.E.LTC128B R158, desc[UR36][R156.64+0x20] ;  /* 0x000020249c9e7981 */ /* 0x000964000c1e1920 */
.L_x_46:
[----:B------:R-:W-:Y:S05]  /*33b0*/  BSYNC B1 ;  /* 0x0000000000017941 */ /* 0x000fea0003800000 */
.L_x_45:
[----:B---3-5:R-:W-:Y:S01]  /*33c0*/  LOP3.LUT R91, R158, 0xffffe000, RZ, 0xc0, !PT ;  /* 0xffffe0009e5b7812 */ /* 0x028fe200078ec0ff */
[----:B------:R-:W-:Y:S01]  /*33d0*/  @P2 IMAD.MOV.U32 R90, RZ, RZ, R152 ;  /* 0x000000ffff5a2224 */ /* 0x000fe200078e0098 */
[----:B------:R-:W-:Y:S01]  /*33e0*/  ISETP.GT.AND P1, PT, R0, 0x9, P3 ;  /* 0x000000090000780c */ /* 0x000fe20001f24270 */
[----:B------:R-:W-:Y:S02]  /*33f0*/  BSSY B1, `(.L_x_47) ;  /* 0x0000008000017945 */ /* 0x000fe40003800000 */
[----:B------:R-:W-:-:S04]  /*3400*/  FMUL R91, R91, R22 ;  /* 0x000000165b5b7220 */ /* 0x000fc80000400000 */
[----:B------:R-:W-:Y:S01]  /*3410*/  FFMA R167, R92, R23, R91 ;  /* 0x000000175ca77223 */ /* 0x000fe2000000005b */
[----:B------:R-:W-:-:S04]  /*3420*/  @P2 IMAD.MOV.U32 R91, RZ, RZ, R153 ;  /* 0x000000ffff5b2224 */ /* 0x000fc800078e0099 */
[----:B------:R-:W-:-:S05]  /*3430*/  F2FP.TF32.F32.PACK_B R167, R167 ;  /* 0x000000a7ffa7723e */ /* 0x000fca00024050ff */
[----:B------:R3:W-:Y:S01]  /*3440*/  @P2 STG.E desc[UR36][R90.64+0x20], R167 ;  /* 0x000020a75a002986 */ /* 0x0007e2000c101924 */
[----:B------:R-:W-:Y:S05]  /*3450*/  @!P1 BRA `(.L_x_48) ;  /* 0x0000000000049947 */ /* 0x000fea0003800000 */
[----:B------:R0:W5:Y:S02]  /*3460*/  LDG.E.LTC128B R158, desc[UR36][R156.64+0x24] ;  /* 0x000024249c9e7981 */ /* 0x000164000c1e1920 */
.L_x_48:
[----:B------:R-:W-:Y:S05]  /*3470*/  BSYNC B1 ;  /* 0x0000000000017941 */ /* 0x000fea0003800000 */
.L_x_47:
[----:B---3-5:R-:W-:Y:S01]  /*3480*/  LOP3.LUT R91, R158, 0xffffe000, RZ, 0xc0, !PT ;  /* 0xffffe0009e5b7812 */ /* 0x028fe200078ec0ff */
[----:B------:R-:W-:Y:S01]  /*3490*/  BSSY B1, `(.L_x_49) ;  /* 0x000000a000017945 */ /* 0x000fe20003800000 */
[----:B------:R-:W-:-:S03]  /*34a0*/  ISETP.GT.AND P2, PT, R0, 0x8, P0 ;  /* 0x000000080000780c */ /* 0x000fc60000744270 */
[----:B------:R-:W-:Y:S01]  /*34b0*/  FMUL R90, R91, R22 ;  /* 0x000000165b5a7220 */ /* 0x000fe20000400000 */
[----:B------:R-:W-:-:S03]  /*34c0*/  @P1 IMAD.MOV.U32 R91, RZ, RZ, R153 ;  /* 0x000000ffff5b1224 */ /* 0x000fc600078e0099 */
[----:B------:R-:W-:Y:S01]  /*34d0*/  FFMA R93, R93, R23, R90 ;  /* 0x000000175d5d7223 */ /* 0x000fe2000000005a */
[----:B------:R-:W-:-:S04]  /*34e0*/  @P1 IMAD.MOV.U32 R90, RZ, RZ, R152 ;  /* 0x000000ffff5a1224 */ /* 0x000fc800078e0098 */
[----:B------:R-:W-:-:S05]  /*34f0*/  F2FP.TF32.F32.PACK_B R93, R93 ;  /* 0x0000005dff5d723e */ /* 0x000fca00024050ff */
[----:B------:R3:W-:Y:S01]  /*3500*/  @P1 STG.E desc[UR36][R90.64+0x24], R93 ;  /* 0x0000245d5a001986 */ /* 0x0007e2000c101924 */
[----:B------:R-:W-:Y:S05]  /*3510*/  @!P2 BRA `(.L_x_50) ;  /* 0x000000000004a947 */ /* 0x000fea0003800000 */
[----:B------:R0:W5:Y:S02]  /*3520*/  LDG.E.LTC128B R158, desc[UR36][R88.64+0x20] ;  /* 0x00002024589e7981 */ /* 0x000164000c1e1920 */
.L_x_50:
[----:B------:R-:W-:Y:S05]  /*3530*/  BSYNC B1 ;  /* 0x0000000000017941 */ /* 0x000fea0003800000 */
.L_x_49:
        /* <DEDUP_REMOVED lines=11> */
.L_x_52:
[----:B------:R-:W-:Y:S05]  /*35f0*/  BSYNC B1 ;  /* 0x0000000000017941 */ /* 0x000fea0003800000 */
.L_x_51:
        /* <DEDUP_REMOVED lines=11> */
.L_x_54:
[----:B------:R-:W-:Y:S05]  /*36b0*/  BSYNC B1 ;  /* 0x0000000000017941 */ /* 0x000fea0003800000 */
.L_x_53:
        /* <DEDUP_REMOVED lines=11> */
.L_x_56:
[----:B------:R-:W-:Y:S05]  /*3770*/  BSYNC B1 ;  /* 0x0000000000017941 */ /* 0x000fea0003800000 */
.L_x_55:
        /* <DEDUP_REMOVED lines=11> */
.L_x_58:
[----:B------:R-:W-:Y:S05]  /*3830*/  BSYNC B1 ;  /* 0x0000000000017941 */ /* 0x000fea0003800000 */
.L_x_57:
        /* <DEDUP_REMOVED lines=11> */
.L_x_60:
[----:B------:R-:W-:Y:S05]  /*38f0*/  BSYNC B1 ;  /* 0x0000000000017941 */ /* 0x000fea0003800000 */
.L_x_59:
        /* <DEDUP_REMOVED lines=11> */
.L_x_62:
[----:B------:R-:W-:Y:S05]  /*39b0*/  BSYNC B1 ;  /* 0x0000000000017941 */ /* 0x000fea0003800000 */
.L_x_61:
        /* <DEDUP_REMOVED lines=11> */
.L_x_64:
[----:B------:R-:W-:Y:S05]  /*3a70*/  BSYNC B1 ;  /* 0x0000000000017941 */ /* 0x000fea0003800000 */
.L_x_63:
        /* <DEDUP_REMOVED lines=11> */
.L_x_66:
[----:B------:R-:W-:Y:S05]  /*3b30*/  BSYNC B1 ;  /* 0x0000000000017941 */ /* 0x000fea0003800000 */
.L_x_65:
        /* <DEDUP_REMOVED lines=11> */
.L_x_68:
[----:B------:R-:W-:Y:S05]  /*3bf0*/  BSYNC B1 ;  /* 0x0000000000017941 */ /* 0x000fea0003800000 */
.L_x_67:
        /* <DEDUP_REMOVED lines=11> */
.L_x_70:
[----:B------:R-:W-:Y:S05]  /*3cb0*/  BSYNC B1 ;  /* 0x0000000000017941 */ /* 0x000fea0003800000 */
.L_x_69:
        /* <DEDUP_REMOVED lines=11> */
.L_x_72:
[----:B------:R-:W-:Y:S05]  /*3d70*/  BSYNC B1 ;  /* 0x0000000000017941 */ /* 0x000fea0003800000 */
.L_x_71:
        /* <DEDUP_REMOVED lines=11> */
.L_x_74:
[----:B------:R-:W-:Y:S05]  /*3e30*/  BSYNC B1 ;  /* 0x0000000000017941 */ /* 0x000fea0003800000 */
.L_x_73:
        /* <DEDUP_REMOVED lines=11> */
.L_x_76:
[----:B------:R-:W-:Y:S05]  /*3ef0*/  BSYNC B1 ;  /* 0x0000000000017941 */ /* 0x000fea0003800000 */
.L_x_75:
        /* <DEDUP_REMOVED lines=11> */
.L_x_78:
[----:B------:R-:W-:Y:S05]  /*3fb0*/  BSYNC B1 ;  /* 0x0000000000017941 */ /* 0x000fea0003800000 */
.L_x_77:
        /* <DEDUP_REMOVED lines=11> */
.L_x_80:
[----:B------:R-:W-:Y:S05]  /*4070*/  BSYNC B1 ;  /* 0x0000000000017941 */ /* 0x000fea0003800000 */
.L_x_79:
        /* <DEDUP_REMOVED lines=11> */
.L_x_82:
[----:B------:R-:W-:Y:S05]  /*4130*/  BSYNC B1 ;  /* 0x0000000000017941 */ /* 0x000fea0003800000 */
.L_x_81:
        /* <DEDUP_REMOVED lines=11> */
.L_x_84:
[----:B------:R-:W-:Y:S05]  /*41f0*/  BSYNC B1 ;  /* 0x0000000000017941 */ /* 0x000fea0003800000 */
.L_x_83:
        /* <DEDUP_REMOVED lines=11> */
.L_x_86:
[----:B------:R-:W-:Y:S05]  /*42b0*/  BSYNC B1 ;  /* 0x0000000000017941 */ /* 0x000fea0003800000 */
.L_x_85:
        /* <DEDUP_REMOVED lines=11> */
.L_x_88:
[----:B------:R-:W-:Y:S05]  /*4370*/  BSYNC B1 ;  /* 0x0000000000017941 */ /* 0x000fea0003800000 */
.L_x_87:
        /* <DEDUP_REMOVED lines=11> */
.L_x_90:
[----:B------:R-:W-:Y:S05]  /*4430*/  BSYNC B1 ;  /* 0x0000000000017941 */ /* 0x000fea0003800000 */
.L_x_89:
        /* <DEDUP_REMOVED lines=11> */
.L_x_92:
[----:B------:R-:W-:Y:S05]  /*44f0*/  BSYNC B1 ;  /* 0x0000000000017941 */ /* 0x000fea0003800000 */
.L_x_91:
        /* <DEDUP_REMOVED lines=11> */
.L_x_94:
[----:B------:R-:W-:Y:S05]  /*45b0*/  BSYNC B1 ;  /* 0x0000000000017941 */ /* 0x000fea0003800000 */
.L_x_93:
        /* <DEDUP_REMOVED lines=11> */
.L_x_96:
[----:B------:R-:W-:Y:S05]  /*4670*/  BSYNC B1 ;  /* 0x0000000000017941 */ /* 0x000fea0003800000 */
.L_x_95:
        /* <DEDUP_REMOVED lines=11> */
.L_x_98:
[----:B------:R-:W-:Y:S05]  /*4730*/  BSYNC B1 ;  /* 0x0000000000017941 */ /* 0x000fea0003800000 */
.L_x_97:
        /* <DEDUP_REMOVED lines=11> */
.L_x_100:
[----:B------:R-:W-:Y:S05]  /*47f0*/  BSYNC B1 ;  /* 0x0000000000017941 */ /* 0x000fea0003800000 */
.L_x_99:
        /* <DEDUP_REMOVED lines=11> */
.L_x_102:
[----:B------:R-:W-:Y:S05]  /*48b0*/  BSYNC B1 ;  /* 0x0000000000017941 */ /* 0x000fea0003800000 */
.L_x_101:
        /* <DEDUP_REMOVED lines=11> */
.L_x_104:
[----:B------:R-:W-:Y:S05]  /*4970*/  BSYNC B1 ;  /* 0x0000000000017941 */ /* 0x000fea0003800000 */
.L_x_103:
        /* <DEDUP_REMOVED lines=11> */
.L_x_106:
[----:B------:R-:W-:Y:S05]  /*4a30*/  BSYNC B1 ;  /* 0x0000000000017941 */ /* 0x000fea0003800000 */
.L_x_105:
        /* <DEDUP_REMOVED lines=11> */
.L_x_108:
[----:B------:R-:W-:Y:S05]  /*4af0*/  BSYNC B1 ;  /* 0x0000000000017941 */ /* 0x000fea0003800000 */
.L_x_107:
        /* <DEDUP_REMOVED lines=11> */
.L_x_110:
[----:B------:R-:W-:Y:S05]  /*4bb0*/  BSYNC B1 ;  /* 0x0000000000017941 */ /* 0x000fea0003800000 */
.L_x_109:
        /* <DEDUP_REMOVED lines=11> */
.L_x_112:
[----:B------:R-:W-:Y:S05]  /*4c70*/  BSYNC B1 ;  /* 0x0000000000017941 */ /* 0x000fea0003800000 */
.L_x_111:
        /* <DEDUP_REMOVED lines=11> */
.L_x_114:
[----:B------:R-:W-:Y:S05]  /*4d30*/  BSYNC B1 ;  /* 0x0000000000017941 */ /* 0x000fea0003800000 */
.L_x_113:
        /* <DEDUP_REMOVED lines=11> */
.L_x_116:
[----:B------:R-:W-:Y:S05]  /*4df0*/  BSYNC B1 ;  /* 0x0000000000017941 */ /* 0x000fea0003800000 */
.L_x_115:
        /* <DEDUP_REMOVED lines=11> */
.L_x_118:
[----:B------:R-:W-:Y:S05]  /*4eb0*/  BSYNC B1 ;  /* 0x0000000000017941 */ /* 0x000fea0003800000 */
.L_x_117:
        /* <DEDUP_REMOVED lines=11> */
.L_x_120:
[----:B------:R-:W-:Y:S05]  /*4f70*/  BSYNC B1 ;  /* 0x0000000000017941 */ /* 0x000fea0003800000 */
.L_x_119:
        /* <DEDUP_REMOVED lines=11> */
.L_x_122:
[----:B------:R-:W-:Y:S05]  /*5030*/  BSYNC B1 ;  /* 0x0000000000017941 */ /* 0x000fea0003800000 */
.L_x_121:
        /* <DEDUP_REMOVED lines=11> */
.L_x_124:
[----:B------:R-:W-:Y:S05]  /*50f0*/  BSYNC B1 ;  /* 0x0000000000017941 */ /* 0x000fea0003800000 */
.L_x_123:
        /* <DEDUP_REMOVED lines=11> */
.L_x_126:
[----:B------:R-:W-:Y:S05]  /*51b0*/  BSYNC B1 ;  /* 0x0000000000017941 */ /* 0x000fea0003800000 */
.L_x_125:
        /* <DEDUP_REMOVED lines=11> */
.L_x_128:
[----:B------:R-:W-:Y:S05]  /*5270*/  BSYNC B1 ;  /* 0x0000000000017941 */ /* 0x000fea0003800000 */
.L_x_127:
        /* <DEDUP_REMOVED lines=11> */
.L_x_130:
[----:B------:R-:W-:Y:S05]  /*5330*/  BSYNC B1 ;  /* 0x0000000000017941 */ /* 0x000fea0003800000 */
.L_x_129:
        /* <DEDUP_REMOVED lines=11> */
.L_x_132:
[----:B------:R-:W-:Y:S05]  /*53f0*/  BSYNC B1 ;  /* 0x0000000000017941 */ /* 0x000fea0003800000 */
.L_x_131:
        /* <DEDUP_REMOVED lines=11> */
.L_x_134:
[----:B------:R-:W-:Y:S05]  /*54b0*/  BSYNC B1 ;  /* 0x0000000000017941 */ /* 0x000fea0003800000 */
.L_x_133:
        /* <DEDUP_REMOVED lines=11> */
.L_x_136:
[----:B------:R-:W-:Y:S05]  /*5570*/  BSYNC B1 ;  /* 0x0000000000017941 */ /* 0x000fea0003800000 */
.L_x_135:
        /* <DEDUP_REMOVED lines=11> */
.L_x_138:
[----:B------:R-:W-:Y:S05]  /*5630*/  BSYNC B1 ;  /* 0x0000000000017941 */ /* 0x000fea0003800000 */
.L_x_137:
        /* <DEDUP_REMOVED lines=11> */
.L_x_140:
[----:B------:R-:W-:Y:S05]  /*56f0*/  BSYNC B1 ;  /* 0x0000000000017941 */ /* 0x000fea0003800000 */
.L_x_139:
        /* <DEDUP_REMOVED lines=11> */
.L_x_142:
[----:B------:R-:W-:Y:S05]  /*57b0*/  BSYNC B1 ;  /* 0x0000000000017941 */ /* 0x000fea0003800000 */
.L_x_141:
        /* <DEDUP_REMOVED lines=11> */
.L_x_144:
[----:B------:R-:W-:Y:S05]  /*5870*/  BSYNC B1 ;  /* 0x0000000000017941 */ /* 0x000fea0003800000 */
.L_x_143:
        /* <DEDUP_REMOVED lines=11> */
.L_x_146:
[----:B------:R-:W-:Y:S05]  /*5930*/  BSYNC B1 ;  /* 0x0000000000017941 */ /* 0x000fea0003800000 */
.L_x_145:
        /* <DEDUP_REMOVED lines=11> */
.L_x_148:
[----:B------:R-:W-:Y:S05]  /*59f0*/  BSYNC B1 ;  /* 0x0000000000017941 */ /* 0x000fea0003800000 */
.L_x_147:
        /* <DEDUP_REMOVED lines=11> */
.L_x_150:
[----:B------:R-:W-:Y:S05]  /*5ab0*/  BSYNC B1 ;  /* 0x0000000000017941 */ /* 0x000fea0003800000 */
.L_x_149:
        /* <DEDUP_REMOVED lines=11> */
.L_x_152:
[----:B------:R-:W-:Y:S05]  /*5b70*/  BSYNC B1 ;  /* 0x0000000000017941 */ /* 0x000fea0003800000 */
.L_x_151:
        /* <DEDUP_REMOVED lines=11> */
.L_x_154:
[----:B------:R-:W-:Y:S05]  /*5c30*/  BSYNC B1 ;  /* 0x0000000000017941 */ /* 0x000fea0003800000 */
.L_x_153:
        /* <DEDUP_REMOVED lines=11> */
.L_x_156:
[----:B------:R-:W-:Y:S05]  /*5cf0*/  BSYNC B1 ;  /* 0x0000000000017941 */ /* 0x000fea0003800000 */
.L_x_155:
        /* <DEDUP_REMOVED lines=11> */
.L_x_158:
[----:B------:R-:W-:Y:S05]  /*5db0*/  BSYNC B1 ;  /* 0x0000000000017941 */ /* 0x000fea0003800000 */
.L_x_157:
        /* <DEDUP_REMOVED lines=11> */
.L_x_160:
[----:B------:R-:W-:Y:S05]  /*5e70*/  BSYNC B1 ;  /* 0x0000000000017941 */ /* 0x000fea0003800000 */
.L_x_159:
        /* <DEDUP_REMOVED lines=11> */
.L_x_162:
[----:B------:R-:W-:Y:S05]  /*5f30*/  BSYNC B1 ;  /* 0x0000000000017941 */ /* 0x000fea0003800000 */
.L_x_161:
[----:B---3-5:R-:W-:Y:S01]  /*5f40*/  LOP3.LUT R91, R158, 0xffffe000, RZ, 0xc0, !PT ;  /* 0xffffe0009e5b7812 */ /* 0x028fe200078ec0ff */
[----:B------:R-:W-:Y:S01]  /*5f50*/  @P2 IMAD.MOV.U32 R6, RZ, RZ, R164 ;  /* 0x000000ffff062224 */ /* 0x000fe200078e00a4 */
[----:B------:R-:W-:Y:S01]  /*5f60*/  IADD3 R159, P1, R159, 0x80, RZ ;  /* 0x000000809f9f7810 */ /* 0x000fe20007f3e0ff */
[----:B------:R-:W-:Y:S02]  /*5f70*/  BSSY B1, `(.L_x_163) ;  /* 0x000000b000017945 */ /* 0x000fe40003800000 */
[----:B------:R-:W-:Y:S02]  /*5f80*/  FMUL R91, R91, R22 ;  /* 0x000000165b5b7220 */ /* 0x000fe40000400000 */
[----:B------:R-:W-:Y:S01]  /*5f90*/  IMAD.X R7, RZ, RZ, R7, P1 ;  /* 0x000000ffff077224 */ /* 0x000fe200008e0607 */
[----:B------:R-:W-:Y:S01]  /*5fa0*/  ISETP.GT.AND P1, PT, R0, 0x79, P0 ;  /* 0x000000790000780c */ /* 0x000fe20000724270 */
[----:B------:R-:W-:Y:S02]  /*5fb0*/  FFMA R91, R150, R23, R91 ;  /* 0x00000017965b7223 */ /* 0x000fe4000000005b */
[----:B------:R-:W-:-:S02]  /*5fc0*/  IMAD R90, R7, R12, RZ ;  /* 0x0000000c075a7224 */ /* 0x000fc400078e02ff */
[----:B------:R-:W-:Y:S01]  /*5fd0*/  @P2 IMAD.MOV.U32 R7, RZ, RZ, R165 ;  /* 0x000000ffff072224 */ /* 0x000fe200078e00a5 */
[----:B------:R-:W-:-:S05]  /*5fe0*/  F2FP.TF32.F32.PACK_B R91, R91 ;  /* 0x0000005bff5b723e */ /* 0x000fca00024050ff */
[----:B------:R3:W-:Y:S02]  /*5ff0*/  @P2 STG.E desc[UR36][R6.64+0x1e0], R91 ;  /* 0x0001e05b06002986 */ /* 0x0007e4000c101924 */
[----:B------:R-:W-:Y:S05]  /*6000*/  @!P1 BRA `(.L_x_164) ;  /* 0x0000000000049947 */ /* 0x000fea0003800000 */
[----:B------:R0:W5:Y:S02]  /*6010*/  LDG.E.LTC128B R158, desc[UR36][R88.64+0x1e4] ;  /* 0x0001e424589e7981 */ /* 0x000164000c1e1920 */
.L_x_164:
[----:B------:R-:W-:Y:S05]  /*6020*/  BSYNC B1 ;  /* 0x0000000000017941 */ /* 0x000fea0003800000 */
.L_x_163:
[----:B0----5:R-:W-:Y:S01]  /*6030*/  LOP3.LUT R89, R158, 0xffffe000, RZ, 0xc0, !PT ;  /* 0xffffe0009e597812 */ /* 0x021fe200078ec0ff */
[C---:B------:R-:W-:Y:S01]  /*6040*/  IMAD R97, R159.reuse, R13, R90 ;  /* 0x0000000d9f617224 */ /* 0x040fe200078e025a */
[----:B------:R-:W-:Y:S01]  /*6050*/  ISETP.GT.AND P0, PT, R16, 0x80, PT ;  /* 0x000000801000780c */ /* 0x000fe20003f04270 */
[----:B---3--:R-:W-:-:S04]  /*6060*/  IMAD.WIDE.U32 R6, R159, R12, R20 ;  /* 0x0000000c9f067225 */ /* 0x008fc800078e0014 */
[----:B------:R-:W-:Y:S01]  /*6070*/  FMUL R88, R89, R22 ;  /* 0x0000001659587220 */ /* 0x000fe20000400000 */
[----:B------:R-:W-:Y:S01]  /*6080*/  ISETP.GT.AND P3, PT, R0, RZ, P0 ;  /* 0x000000ff0000720c */ /* 0x000fe20000764270 */
[----:B------:R-:W-:Y:S02]  /*6090*/  IMAD.IADD R7, R7, 0x1, R97 ;  /* 0x0000000107077824 */ /* 0x000fe400078e0261 */
[----:B------:R-:W-:Y:S01]  /*60a0*/  FFMA R151, R151, R23, R88 ;  /* 0x0000001797977223 */ /* 0x000fe20000000058 */
[----:B------:R-:W-:-:S04]  /*60b0*/  LEA R88, P2, R6, R8, 0x2 ;  /* 0x0000000806587211 */ /* 0x000fc800078410ff */
[----:B------:R-:W-:Y:S02]  /*60c0*/  F2FP.TF32.F32.PACK_B R151, R151 ;  /* 0x00000097ff97723e */ /* 0x000fe400024050ff */
[----:B------:R-:W-:-:S03]  /*60d0*/  LEA.HI.X R89, R6, R9, R7, 0x2, P2 ;  /* 0x0000000906597211 */ /* 0x000fc600010f1407 */
[----:B------:R0:W-:Y:S04]  /*60e0*/  @P1 STG.E desc[UR36][R164.64+0x1e4], R151 ;  /* 0x0001e497a4001986 */ /* 0x0001e8000c101924 */
[----:B------:R-:W3:Y:S01]  /*60f0*/  @P3 LDG.E.LTC128B R158, desc[UR36][R88.64] ;  /* 0x00000024589e3981 */ /* 0x000ee2000c1e1920 */
[----:B------:R-:W-:Y:S01]  /*6100*/  IMAD.WIDE.U32 R6, R159, R12, R4 ;  /* 0x0000000c9f067225 */ /* 0x000fe200078e0004 */
[----:B------:R-:W-:Y:S01]  /*6110*/  SHF.L.U64.HI R95, R2, 0x9, R3 ;  /* 0x00000009025f7819 */ /* 0x000fe20000010203 */
[----:B------:R-:W-:Y:S01]  /*6120*/  BSSY B1, `(.L_x_165) ;  /* 0x0000011000017945 */ /* 0x000fe20003800000 */
[----:B------:R-:W-:Y:S01]  /*6130*/  ISETP.GT.AND P2, PT, R0, 0x1, P0 ;  /* 0x000000010000780c */ /* 0x000fe20000744270 */
[----:B------:R-:W-:Y:S02]  /*6140*/  IMAD.IADD R7, R97, 0x1, R7 ;  /* 0x0000000161077824 */ /* 0x000fe400078e0207 */
[----:B------:R-:W-:-:S02]  /*6150*/  IMAD.SHL.U32 R93, R2, 0x200, RZ ;  /* 0x00000200025d7824 */ /* 0x000fc400078e00ff */
[----:B------:R-:W-:-:S03]  /*6160*/  IMAD.WIDE.U32 R90, R17, R10, R6 ;  /* 0x0000000a115a7225 */ /* 0x000fc600078e0006 */
[----:B------:R-:W-:Y:S01]  /*6170*/  IADD3 R6, P1, R93, R152, RZ ;  /* 0x000000985d067210 */ /* 0x000fe20007f3e0ff */
[----:B------:R-:W-:Y:S01]  /*6180*/  IMAD.IADD R3, R11, 0x1, R91 ;  /* 0x000000010b037824 */ /* 0x000fe200078e025b */
[----:B------:R-:W-:-:S03]  /*6190*/  LEA R2, P4, R90, R8, 0x2 ;  /* 0x000000085a027211 */ /* 0x000fc600078810ff */
[----:B------:R-:W-:Y:S01]  /*61a0*/  IMAD.X R7, R95, 0x1, R153, P1 ;  /* 0x000000015f077824 */ /* 0x000fe200008e0699 */
[----:B------:R-:W-:Y:S02]  /*61b0*/  LEA.HI.X R3, R90, R9, R3, 0x2, P4 ;  /* 0x000000095a037211 */ /* 0x000fe400020f1403 */
[----:B---3--:R-:W-:-:S05]  /*61c0*/  LOP3.LUT R13, R158, 0xffffe000, RZ, 0xc0, !PT ;  /* 0xffffe0009e0d7812 */ /* 0x008fca00078ec0ff */
[----:B------:R-:W-:-:S04]  /*61d0*/  FMUL R13, R13, R22 ;  /* 0x000000160d0d7220 */ /* 0x000fc80000400000 */
[----:B------:R-:W-:-:S05]  /*61e0*/  FFMA R13, R24, R23, R13 ;  /* 0x00000017180d7223 */ /* 0x000fca000000000d */
[----:B------:R-:W-:-:S05]  /*61f0*/  F2FP.TF32.F32.PACK_B R13, R13 ;  /* 0x0000000dff0d723e */ /* 0x000fca00024050ff */
[----:B------:R0:W-:Y:S01]  /*6200*/  @P3 STG.E desc[UR36][R6.64], R13 ;  /* 0x0000000d06003986 */ /* 0x0001e2000c101924 */
[----:B------:R-:W-:Y:S05]  /*6210*/  @!P2 BRA `(.L_x_166) ;  /* 0x000000000004a947 */ /* 0x000fea0003800000 */
[----:B------:R3:W5:Y:S02]  /*6220*/  LDG.E.LTC128B R158, desc[UR36][R2.64+0x4] ;  /* 0x00000424029e7981 */ /* 0x000764000c1e1920 */
.L_x_166:
[----:B------:R-:W-:Y:S05]  /*6230*/  BSYNC B1 ;  /* 0x0000000000017941 */ /* 0x000fea0003800000 */
.L_x_165:
[----:B-----5:R-:W-:Y:S01]  /*6240*/  LOP3.LUT R15, R158, 0xffffe000, RZ, 0xc0, !PT ;  /* 0xffffe0009e0f7812 */ /* 0x020fe200078ec0ff */
[----:B0-----:R-:W-:Y:S01]  /*6250*/  IMAD.WIDE.U32 R12, R159, R12, R154 ;  /* 0x0000000c9f0c7225 */ /* 0x001fe200078e009a */
[----:B------:R-:W-:Y:S01]  /*6260*/  ISETP.GT.AND P1, PT, R16, 0x88, PT ;  /* 0x000000881000780c */ /* 0x000fe20003f24270 */
[----:B------:R-:W-:Y:S02]  /*6270*/  BSSY B1, `(.L_x_167) ;  /* 0x000000f000017945 */ /* 0x000fe40003800000 */
[----:B------:R-:W-:Y:S01]  /*6280*/  FMUL R20, R15, R22 ;  /* 0x000000160f147220 */ /* 0x000fe20000400000 */
[----:B------:R-:W-:Y:S01]  /*6290*/  ISETP.GT.AND P3, PT, R0, RZ, P1 ;  /* 0x000000ff0000720c */ /* 0x000fe20000f64270 */
[----:B------:R-:W-:Y:S01]  /*62a0*/  IMAD.IADD R97, R97, 0x1, R13 ;  /* 0x0000000161617824 */ /* 0x000fe200078e020d */
[-C--:B------:R-:W-:Y:S01]  /*62b0*/  IADD3 R14, P5, R14, R12.reuse, RZ ;  /* 0x0000000c0e0e7210 */ /* 0x080fe20007fbe0ff */
[----:B------:R-:W-:Y:S01]  /*62c0*/  FFMA R25, R25, R23, R20 ;  /* 0x0000001719197223 */ /* 0x000fe20000000014 */
[----:B------:R-:W-:-:S03]  /*62d0*/  IADD3 R12, P4, R4, R12, RZ ;  /* 0x0000000c040c7210 */ /* 0x000fc60007f9e0ff */
[----:B------:R-:W-:Y:S01]  /*62e0*/  IMAD.X R20, R97, 0x1, R21, P5 ;  /* 0x0000000161147824 */ /* 0x000fe200028e0615 */
[----:B------:R-:W-:Y:S01]  /*62f0*/  F2FP.TF32.F32.PACK_B R25, R25 ;  /* 0x00000019ff19723e */ /* 0x000fe200024050ff */
[----:B------:R-:W-:Y:S01]  /*6300*/  IMAD.X R13, R5, 0x1, R97, P4 ;  /* 0x00000001050d7824 */ /* 0x000fe200020e0661 */
[----:B------:R-:W-:-:S03]  /*6310*/  LEA R4, P5, R14, R8, 0x2 ;  /* 0x000000080e047211 */ /* 0x000fc600078a10ff */
[----:B------:R0:W-:Y:S01]  /*6320*/  @P2 STG.E desc[UR36][R6.64+0x4], R25 ;  /* 0x0000041906002986 */ /* 0x0001e2000c101924 */
[----:B------:R-:W-:Y:S01]  /*6330*/  LEA.HI.X R5, R14, R9, R20, 0x2, P5 ;  /* 0x000000090e057211 */ /* 0x000fe200028f1414 */
[----:B------:R-:W-:Y:S08]  /*6340*/  @!P3 BRA `(.L_x_168) ;  /* 0x000000000004b947 */ /* 0x000ff00003800000 */
[----:B------:R0:W5:Y:S02]  /*6350*/  LDG.E.LTC128B R158, desc[UR36][R4.64] ;  /* 0x00000024049e7981 */ /* 0x000164000c1e1920 */
.L_x_168:
[----:B------:R-:W-:Y:S05]  /*6360*/  BSYNC B1 ;  /* 0x0000000000017941 */ /* 0x000fea0003800000 */
.L_x_167:
[----:B0----5:R-:W-:Y:S01]  /*6370*/  LOP3.LUT R5, R158, 0xffffe000, RZ, 0xc0, !PT ;  /* 0xffffe0009e057812 */ /* 0x021fe200078ec0ff */
[----:B------:R-:W-:Y:S01]  /*6380*/  IMAD.WIDE.U32 R12, R17, R10, R12 ;  /* 0x0000000a110c7225 */ /* 0x000fe200078e000c */
[----:B------:R-:W-:Y:S01]  /*6390*/  IADD3 R4, P4, R6, R161, RZ ;  /* 0x000000a106047210 */ /* 0x000fe20007f9e0ff */
[----:B------:R-:W-:Y:S01]  /*63a0*/  BSSY B1, `(.L_x_169) ;  /* 0x000000c000017945 */ /* 0x000fe20003800000 */
[----:B------:R-:W-:Y:S01]  /*63b0*/  ISETP.GT.AND P2, PT, R0, 0x1, P1 ;  /* 0x000000010000780c */ /* 0x000fe20000f44270 */
[----:B------:R-:W-:Y:S01]  /*63c0*/  FMUL R5, R5, R22 ;  /* 0x0000001605057220 */ /* 0x000fe20000400000 */
[----:B------:R-:W-:Y:S01]  /*63d0*/  IMAD.IADD R11, R11, 0x1, R13 ;  /* 0x000000010b0b7824 */ /* 0x000fe200078e020d */
[----:B------:R-:W-:Y:S02]  /*63e0*/  LEA R8, P5, R12, R8, 0x2 ;  /* 0x000000080c087211 */ /* 0x000fe400078a10ff */
[----:B------:R-:W-:Y:S01]  /*63f0*/  FFMA R13, R26, R23, R5 ;  /* 0x000000171a0d7223 */ /* 0x000fe20000000005 */
[----:B------:R-:W-:Y:S01]  /*6400*/  IMAD.X R5, R7, 0x1, R163, P4 ;  /* 0x0000000107057824 */ /* 0x000fe200020e06a3 */
[----:B------:R-:W-:-:S03]  /*6410*/  LEA.HI.X R9, R12, R9, R11, 0x2, P5 ;  /* 0x000000090c097211 */ /* 0x000fc600028f140b */
[----:B------:R-:W-:-:S05]  /*6420*/  F2FP.TF32.F32.PACK_B R13, R13 ;  /* 0x0000000dff0d723e */ /* 0x000fca00024050ff */
[----:B------:R0:W-:Y:S01]  /*6430*/  @P3 STG.E desc[UR36][R4.64], R13 ;  /* 0x0000000d04003986 */ /* 0x0001e2000c101924 */
[----:B------:R-:W-:Y:S05]  /*6440*/  @!P2 BRA `(.L_x_170) ;  /* 0x000000000004a947 */ /* 0x000fea0003800000 */
[----:B------:R0:W5:Y:S02]  /*6450*/  LDG.E.LTC128B R158, desc[UR36][R8.64+0x4] ;  /* 0x00000424089e7981 */ /* 0x000164000c1e1920 */
.L_x_170:
[----:B------:R-:W-:Y:S05]  /*6460*/  BSYNC B1 ;  /* 0x0000000000017941 */ /* 0x000fea0003800000 */
.L_x_169:
[----:B-----5:R-:W-:Y:S01]  /*6470*/  LOP3.LUT R11, R158, 0xffffe000, RZ, 0xc0, !PT ;  /* 0xffffe0009e0b7812 */ /* 0x020fe200078ec0ff */
[----:B------:R-:W-:Y:S01]  /*6480*/  BSSY B1, `(.L_x_171) ;  /* 0x0000008000017945 */ /* 0x000fe20003800000 */
[----:B------:R-:W-:-:S03]  /*6490*/  ISETP.GT.AND P3, PT, R0, 0x8, P0 ;  /* 0x000000080000780c */ /* 0x000fc60000764270 */
[----:B------:R-:W-:-:S04]  /*64a0*/  FMUL R10, R11, R22 ;  /* 0x000000160b0a7220 */ /* 0x000fc80000400000 */
[----:B------:R-:W-:-:S05]  /*64b0*/  FFMA R27, R27, R23, R10 ;  /* 0x000000171b1b7223 */ /* 0x000fca000000000a */
[----:B------:R-:W-:-:S05]  /*64c0*/  F2FP.TF32.F32.PACK_B R27, R27 ;  /* 0x0000001bff1b723e */ /* 0x000fca00024050ff */
[----:B------:R0:W-:Y:S01]  /*64d0*/  @P2 STG.E desc[UR36][R4.64+0x4], R27 ;  /* 0x0000041b04002986 */ /* 0x0001e2000c101924 */
[----:B------:R-:W-:Y:S05]  /*64e0*/  @!P3 BRA `(.L_x_172) ;  /* 0x000000000004b947 */ /* 0x000fea0003800000 */
[----:B------:R0:W5:Y:S02]  /*64f0*/  LDG.E.LTC128B R158, desc[UR36][R2.64+0x20] ;  /* 0x00002024029e7981 */ /* 0x000164000c1e1920 */
.L_x_172:
[----:B------:R-:W-:Y:S05]  /*6500*/  BSYNC B1 ;  /* 0x0000000000017941 */ /* 0x000fea0003800000 */
.L_x_171:
[----:B0----5:R-:W-:Y:S01]  /*6510*/  LOP3.LUT R5, R158, 0xffffe000, RZ, 0xc0, !PT ;  /* 0xffffe0009e057812 */ /* 0x021fe200078ec0ff */
[----:B------:R-:W-:Y:S01]  /*6520*/  IMAD.MOV.U32 R4, RZ, RZ, R6 ;  /* 0x000000ffff047224 */ /* 0x000fe200078e0006 */
[----:B------:R-:W-:Y:S01]  /*6530*/  ISETP.GT.AND P2, PT, R0, 0x9, P0 ;  /* 0x000000090000780c */ /* 0x000fe20000744270 */
[----:B------:R-:W-:Y:S02]  /*6540*/  BSSY B1, `(.L_x_173) ;  /* 0x0000008000017945 */ /* 0x000fe40003800000 */
[----:B------:R-:W-:-:S04]  /*6550*/  FMUL R5, R5, R22 ;  /* 0x0000001605057220 */ /* 0x000fc80000400000 */
[----:B------:R-:W-:Y:S01]  /*6560*/  FFMA R11, R28, R23, R5 ;  /* 0x000000171c0b7223 */ /* 0x000fe20000000005 */
[----:B------:R-:W-:-:S04]  /*6570*/  IMAD.MOV.U32 R5, RZ, RZ, R7 ;  /* 0x000000ffff057224 */ /* 0x000fc800078e0007 */
[----:B------:R-:W-:-:S05]  /*6580*/  F2FP.TF32.F32.PACK_B R11, R11 ;  /* 0x0000000bff0b723e */ /* 0x000fca00024050ff */
[----:B------:R0:W-:Y:S01]  /*6590*/  @P3 STG.E desc[UR36][R4.64+0x20], R11 ;  /* 0x0000200b04003986 */ /* 0x0001e2000c101924 */
[----:B------:R-:W-:Y:S05]  /*65a0*/  @!P2 BRA `(.L_x_174) ;  /* 0x000000000004a947 */ /* 0x000fea0003800000 */
[----:B------:R0:W5:Y:S02]  /*65b0*/  LDG.E.LTC128B R158, desc[UR36][R2.64+0x24] ;  /* 0x00002424029e7981 */ /* 0x000164000c1e1920 */
.L_x_174:
[----:B------:R-:W-:Y:S05]  /*65c0*/  BSYNC B1 ;  /* 0x0000000000017941 */ /* 0x000fea0003800000 */
.L_x_173:
[----:B0----5:R-:W-:Y:S01]  /*65d0*/  LOP3.LUT R11, R158, 0xffffe000, RZ, 0xc0, !PT ;  /* 0xffffe0009e0b7812 */ /* 0x021fe200078ec0ff */
        /* <DEDUP_REMOVED lines=8> */
.L_x_176:
[----:B------:R-:W-:Y:S05]  /*6660*/  BSYNC B1 ;  /* 0x0000000000017941 */ /* 0x000fea0003800000 */
.L_x_175:
[----:B-----5:R-:W-:Y:S01]  /*6670*/  LOP3.LUT R11, R158, 0xffffe000, RZ, 0xc0, !PT ;  /* 0xffffe0009e0b7812 */ /* 0x020fe200078ec0ff */
[----:B------:R-:W-:Y:S01]  /*6680*/  BSSY B1, `(.L_x_177) ;  /* 0x000000a000017945 */ /* 0x000fe20003800000 */
[----:B------:R-:W-:Y:S02]  /*6690*/  IADD3 R6, P3, R161, R6, RZ ;  /* 0x00000006a1067210 */ /* 0x000fe40007f7e0ff */
[----:B------:R-:W-:Y:S01]  /*66a0*/  ISETP.GT.AND P2, PT, R0, 0x9, P1 ;  /* 0x000000090000780c */ /* 0x000fe20000f44270 */
[----:B------:R-:W-:Y:S02]  /*66b0*/  FMUL R11, R11, R22 ;  /* 0x000000160b0b7220 */ /* 0x000fe40000400000 */
[----:B------:R-:W-:Y:S02]  /*66c0*/  IMAD.X R7, R163, 0x1, R7, P3 ;  /* 0x00000001a3077824 */ /* 0x000fe400018e0607 */
[----:B------:R-:W-:-:S05]  /*66d0*/  FFMA R11, R30, R23, R11 ;  /* 0x000000171e0b7223 */ /* 0x000fca000000000b */
[----:B------:R-:W-:-:S05]  /*66e0*/  F2FP.TF32.F32.PACK_B R11, R11 ;  /* 0x0000000bff0b723e */ /* 0x000fca00024050ff */
[----:B------:R0:W-:Y:S01]  /*66f0*/  @P4 STG.E desc[UR36][R6.64+0x20], R11 ;  /* 0x0000200b06004986 */ /* 0x0001e2000c101924 */
[----:B------:R-:W-:Y:S05]  /*6700*/  @!P2 BRA `(.L_x_178) ;  /* 0x000000000004a947 */ /* 0x000fea0003800000 */
[----:B------:R0:W5:Y:S02]  /*6710*/  LDG.E.LTC128B R158, desc[UR36][R8.64+0x24] ;  /* 0x00002424089e7981 */ /* 0x000164000c1e1920 */
.L_x_178:
[----:B------:R-:W-:Y:S05]  /*6720*/  BSYNC B1 ;  /* 0x0000000000017941 */ /* 0x000fea0003800000 */
.L_x_177:
[----:B0----5:R-:W-:Y:S01]  /*6730*/  LOP3.LUT R7, R158, 0xffffe000, RZ, 0xc0, !PT ;  /* 0xffffe0009e077812 */ /* 0x021fe200078ec0ff */
[----:B------:R-:W-:Y:S01]  /*6740*/  BSSY B1, `(.L_x_179) ;  /* 0x000000a000017945 */ /* 0x000fe20003800000 */
[----:B------:R-:W-:Y:S02]  /*6750*/  IADD3 R6, P4, P5, R161, R152, R93 ;  /* 0x00000098a1067210 */ /* 0x000fe40007d9e05d */
[----:B------:R-:W-:Y:S01]  /*6760*/  ISETP.GT.AND P3, PT, R0, 0x10, P0 ;  /* 0x000000100000780c */ /* 0x000fe20000764270 */
[----:B------:R-:W-:Y:S01]  /*6770*/  FMUL R10, R7, R22 ;  /* 0x00000016070a7220 */ /* 0x000fe20000400000 */
[----:B------:R-:W-:-:S03]  /*6780*/  IADD3.X R7, R163, R153, R95, P4, P5 ;  /* 0x00000099a3077210 */ /* 0x000fc600027ea45f */
[----:B------:R-:W-:-:S05]  /*6790*/  FFMA R31, R31, R23, R10 ;  /* 0x000000171f1f7223 */ /* 0x000fca000000000a */
[----:B------:R-:W-:-:S05]  /*67a0*/  F2FP.TF32.F32.PACK_B R31, R31 ;  /* 0x0000001fff1f723e */ /* 0x000fca00024050ff */
[----:B------:R0:W-:Y:S01]  /*67b0*/  @P2 STG.E desc[UR36][R6.64+0x24], R31 ;  /* 0x0000241f06002986 */ /* 0x0001e2000c101924 */
[----:B------:R-:W-:Y:S05]  /*67c0*/  @!P3 BRA `(.L_x_180) ;  /* 0x000000000004b947 */ /* 0x000fea0003800000 */
[----:B------:R0:W5:Y:S02]  /*67d0*/  LDG.E.LTC128B R158, desc[UR36][R2.64+0x40] ;  /* 0x00004024029e7981 */ /* 0x000164000c1e1920 */
.L_x_180:
[----:B------:R-:W-:Y:S05]  /*67e0*/  BSYNC B1 ;  /* 0x0000000000017941 */ /* 0x000fea0003800000 */
.L_x_179:
        /* <DEDUP_REMOVED lines=9> */
.L_x_182:
[----:B------:R-:W-:Y:S05]  /*6880*/  BSYNC B1 ;  /* 0x0000000000017941 */ /* 0x000fea0003800000 */
.L_x_181:
        /* <DEDUP_REMOVED lines=9> */
.L_x_184:
[----:B------:R-:W-:Y:S05]  /*6920*/  BSYNC B1 ;  /* 0x0000000000017941 */ /* 0x000fea0003800000 */
.L_x_183:
        /* <DEDUP_REMOVED lines=9> */
.L_x_186:
[----:B------:R-:W-:Y:S05]  /*69c0*/  BSYNC B1 ;  /* 0x0000000000017941 */ /* 0x000fea0003800000 */
.L_x_185:
        /* <DEDUP_REMOVED lines=9> */
.L_x_188:
[----:B------:R-:W-:Y:S05]  /*6a60*/  BSYNC B1 ;  /* 0x0000000000017941 */ /* 0x000fea0003800000 */
.L_x_187:
        /* <DEDUP_REMOVED lines=9> */
.L_x_190:
[----:B------:R-:W-:Y:S05]  /*6b00*/  BSYNC B1 ;  /* 0x0000000000017941 */ /* 0x000fea0003800000 */
.L_x_189:
        /* <DEDUP_REMOVED lines=9> */
.L_x_192:
[----:B------:R-:W-:Y:S05]  /*6ba0*/  BSYNC B1 ;  /* 0x0000000000017941 */ /* 0x000fea0003800000 */
.L_x_191:
        /* <DEDUP_REMOVED lines=9> */
.L_x_194:
[----:B------:R-:W-:Y:S05]  /*6c40*/  BSYNC B1 ;  /* 0x0000000000017941 */ /* 0x000fea0003800000 */
.L_x_193:
        /* <DEDUP_REMOVED lines=9> */
.L_x_196:
[----:B------:R-:W-:Y:S05]  /*6ce0*/  BSYNC B1 ;  /* 0x0000000000017941 */ /* 0x000fea0003800000 */
.L_x_195:
        /* <DEDUP_REMOVED lines=9> */
.L_x_198:
[----:B------:R-:W-:Y:S05]  /*6d80*/  BSYNC B1 ;  /* 0x0000000000017941 */ /* 0x000fea0003800000 */
.L_x_197:
        /* <DEDUP_REMOVED lines=9> */
.L_x_200:
[----:B------:R-:W-:Y:S05]  /*6e20*/  BSYNC B1 ;  /* 0x0000000000017941 */ /* 0x000fea0003800000 */
.L_x_199:
        /* <DEDUP_REMOVED lines=9> */
.L_x_202:
[----:B------:R-:W-:Y:S05]  /*6ec0*/  BSYNC B1 ;  /* 0x0000000000017941 */ /* 0x000fea0003800000 */
.L_x_201:
        /* <DEDUP_REMOVED lines=9> */
.L_x_204:
[----:B------:R-:W-:Y:S05]  /*6f60*/  BSYNC B1 ;  /* 0x0000000000017941 */ /* 0x000fea0003800000 */
.L_x_203:
        /* <DEDUP_REMOVED lines=9> */
.L_x_206:
[----:B------:R-:W-:Y:S05]  /*7000*/  BSYNC B1 ;  /* 0x0000000000017941 */ /* 0x000fea0003800000 */
.L_x_205:
        /* <DEDUP_REMOVED lines=9> */
.L_x_208:
[----:B------:R-:W-:Y:S05]  /*70a0*/  BSYNC B1 ;  /* 0x0000000000017941 */ /* 0x000fea0003800000 */
.L_x_207:
        /* <DEDUP_REMOVED lines=9> */
.L_x_210:
[----:B------:R-:W-:Y:S05]  /*7140*/  BSYNC B1 ;  /* 0x0000000000017941 */ /* 0x000fea0003800000 */
.L_x_209:
        /* <DEDUP_REMOVED lines=9> */
.L_x_212:
[----:B------:R-:W-:Y:S05]  /*71e0*/  BSYNC B1 ;  /* 0x0000000000017941 */ /* 0x000fea0003800000 */
.L_x_211:
        /* <DEDUP_REMOVED lines=9> */
.L_x_214:
[----:B------:R-:W-:Y:S05]  /*7280*/  BSYNC B1 ;  /* 0x0000000000017941 */ /* 0x000fea0003800000 */
.L_x_213:
        /* <DEDUP_REMOVED lines=9> */
.L_x_216:
[----:B------:R-:W-:Y:S05]  /*7320*/  BSYNC B1 ;  /* 0x0000000000017941 */ /* 0x000fea0003800000 */
.L_x_215:
        /* <DEDUP_REMOVED lines=9> */
.L_x_218:
[----:B------:R-:W-:Y:S05]  /*73c0*/  BSYNC B1 ;  /* 0x0000000000017941 */ /* 0x000fea0003800000 */
.L_x_217:
        /* <DEDUP_REMOVED lines=9> */
.L_x_220:
[----:B------:R-:W-:Y:S05]  /*7460*/  BSYNC B1 ;  /* 0x0000000000017941 */ /* 0x000fea0003800000 */
.L_x_219:
        /* <DEDUP_REMOVED lines=9> */
.L_x_222:
[----:B------:R-:W-:Y:S05]  /*7500*/  BSYNC B1 ;  /* 0x0000000000017941 */ /* 0x000fea0003800000 */
.L_x_221:
        /* <DEDUP_REMOVED lines=9> */
.L_x_224:
[----:B------:R-:W-:Y:S05]  /*75a0*/  BSYNC B1 ;  /* 0x0000000000017941 */ /* 0x000fea0003800000 */
.L_x_223:
        /* <DEDUP_REMOVED lines=9> */
.L_x_226:
[----:B------:R-:W-:Y:S05]  /*7640*/  BSYNC B1 ;  /* 0x0000000000017941 */ /* 0x000fea0003800000 */
.L_x_225:
        /* <DEDUP_REMOVED lines=9> */
.L_x_228:
[----:B------:R-:W-:Y:S05]  /*76e0*/  BSYNC B1 ;  /* 0x0000000000017941 */ /* 0x000fea0003800000 */
.L_x_227:
        /* <DEDUP_REMOVED lines=9> */
.L_x_230:
[----:B------:R-:W-:Y:S05]  /*7780*/  BSYNC B1 ;  /* 0x0000000000017941 */ /* 0x000fea0003800000 */
.L_x_229:
        /* <DEDUP_REMOVED lines=9> */
.L_x_232:
[----:B------:R-:W-:Y:S05]  /*7820*/  BSYNC B1 ;  /* 0x0000000000017941 */ /* 0x000fea0003800000 */
.L_x_231:
        /* <DEDUP_REMOVED lines=9> */
.L_x_234:
[----:B------:R-:W-:Y:S05]  /*78c0*/  BSYNC B1 ;  /* 0x0000000000017941 */ /* 0x000fea0003800000 */
.L_x_233:
        /* <DEDUP_REMOVED lines=9> */
.L_x_236:
[----:B------:R-:W-:Y:S05]  /*7960*/  BSYNC B1 ;  /* 0x0000000000017941 */ /* 0x000fea0003800000 */
.L_x_235:
        /* <DEDUP_REMOVED lines=9> */
.L_x_238:
[----:B------:R-:W-:Y:S05]  /*7a00*/  BSYNC B1 ;  /* 0x0000000000017941 */ /* 0x000fea0003800000 */
.L_x_237:
        /* <DEDUP_REMOVED lines=9> */
.L_x_240:
[----:B------:R-:W-:Y:S05]  /*7aa0*/  BSYNC B1 ;  /* 0x0000000000017941 */ /* 0x000fea0003800000 */
.L_x_239:
        /* <DEDUP_REMOVED lines=9> */
.L_x_242:
[----:B------:R-:W-:Y:S05]  /*7b40*/  BSYNC B1 ;  /* 0x0000000000017941 */ /* 0x000fea0003800000 */
.L_x_241:
        /* <DEDUP_REMOVED lines=9> */
.L_x_244:
[----:B------:R-:W-:Y:S05]  /*7be0*/  BSYNC B1 ;  /* 0x0000000000017941 */ /* 0x000fea0003800000 */
.L_x_243:
        /* <DEDUP_REMOVED lines=9> */
.L_x_246:
[----:B------:R-:W-:Y:S05]  /*7c80*/  BSYNC B1 ;  /* 0x0000000000017941 */ /* 0x000fea0003800000 */
.L_x_245:
        /* <DEDUP_REMOVED lines=9> */
.L_x_248:
[----:B------:R-:W-:Y:S05]  /*7d20*/  BSYNC B1 ;  /* 0x0000000000017941 */ /* 0x000fea0003800000 */
.L_x_247:
        /* <DEDUP_REMOVED lines=9> */
.L_x_250:
[----:B------:R-:W-:Y:S05]  /*7dc0*/  BSYNC B1 ;  /* 0x0000000000017941 */ /* 0x000fea0003800000 */
.L_x_249:
        /* <DEDUP_REMOVED lines=9> */
.L_x_252:
[----:B------:R-:W-:Y:S05]  /*7e60*/  BSYNC B1 ;  /* 0x0000000000017941 */ /* 0x000fea0003800000 */
.L_x_251:
        /* <DEDUP_REMOVED lines=9> */
.L_x_254:
[----:B------:R-:W-:Y:S05]  /*7f00*/  BSYNC B1 ;  /* 0x0000000000017941 */ /* 0x000fea0003800000 */
.L_x_253:
        /* <DEDUP_REMOVED lines=9> */
.L_x_256:
[----:B------:R-:W-:Y:S05]  /*7fa0*/  BSYNC B1 ;  /* 0x0000000000017941 */ /* 0x000fea0003800000 */
.L_x_255:
        /* <DEDUP_REMOVED lines=9> */
.L_x_258:
[----:B------:R-:W-:Y:S05]  /*8040*/  BSYNC B1 ;  /* 0x0000000000017941 */ /* 0x000fea0003800000 */
.L_x_257:
        /* <DEDUP_REMOVED lines=9> */
.L_x_260:
[----:B------:R-:W-:Y:S05]  /*80e0*/  BSYNC B1 ;  /* 0x0000000000017941 */ /* 0x000fea0003800000 */
.L_x_259:
        /* <DEDUP_REMOVED lines=9> */
.L_x_262:
[----:B------:R-:W-:Y:S05]  /*8180*/  BSYNC B1 ;  /* 0x0000000000017941 */ /* 0x000fea0003800000 */
.L_x_261:
        /* <DEDUP_REMOVED lines=9> */
.L_x_264:
[----:B------:R-:W-:Y:S05]  /*8220*/  BSYNC B1 ;  /* 0x0000000000017941 */ /* 0x000fea0003800000 */
.L_x_263:
        /* <DEDUP_REMOVED lines=9> */
.L_x_266:
[----:B------:R-:W-:Y:S05]  /*82c0*/  BSYNC B1 ;  /* 0x0000000000017941 */ /* 0x000fea0003800000 */
.L_x_265:
        /* <DEDUP_REMOVED lines=9> */
.L_x_268:
[----:B------:R-:W-:Y:S05]  /*8360*/  BSYNC B1 ;  /* 0x0000000000017941 */ /* 0x000fea0003800000 */
.L_x_267:
        /* <DEDUP_REMOVED lines=9> */
.L_x_270:
[----:B------:R-:W-:Y:S05]  /*8400*/  BSYNC B1 ;  /* 0x0000000000017941 */ /* 0x000fea0003800000 */
.L_x_269:
        /* <DEDUP_REMOVED lines=9> */
.L_x_272:
[----:B------:R-:W-:Y:S05]  /*84a0*/  BSYNC B1 ;  /* 0x0000000000017941 */ /* 0x000fea0003800000 */
.L_x_271:
        /* <DEDUP_REMOVED lines=9> */
.L_x_274:
[----:B------:R-:W-:Y:S05]  /*8540*/  BSYNC B1 ;  /* 0x0000000000017941 */ /* 0x000fea0003800000 */
.L_x_273:
        /* <DEDUP_REMOVED lines=9> */
.L_x_276:
[----:B------:R-:W-:Y:S05]  /*85e0*/  BSYNC B1 ;  /* 0x0000000000017941 */ /* 0x000fea0003800000 */
.L_x_275:
        /* <DEDUP_REMOVED lines=9> */
.L_x_278:
[----:B------:R-:W-:Y:S05]  /*8680*/  BSYNC B1 ;  /* 0x0000000000017941 */ /* 0x000fea0003800000 */
.L_x_277:
        /* <DEDUP_REMOVED lines=9> */
.L_x_280:
[----:B------:R-:W-:Y:S05]  /*8720*/  BSYNC B1 ;  /* 0x0000000000017941 */ /* 0x000fea0003800000 */
.L_x_279:
        /* <DEDUP_REMOVED lines=9> */
.L_x_282:
[----:B------:R-:W-:Y:S05]  /*87c0*/  BSYNC B1 ;  /* 0x0000000000017941 */ /* 0x000fea0003800000 */
.L_x_281:
        /* <DEDUP_REMOVED lines=9> */
.L_x_284:
[----:B------:R-:W-:Y:S05]  /*8860*/  BSYNC B1 ;  /* 0x0000000000017941 */ /* 0x000fea0003800000 */
.L_x_283:
        /* <DEDUP_REMOVED lines=9> */
.L_x_286:
[----:B------:R-:W-:Y:S05]  /*8900*/  BSYNC B1 ;  /* 0x0000000000017941 */ /* 0x000fea0003800000 */
.L_x_285:
[----:B0--3-5:R-:W-:Y:S01]  /*8910*/  LOP3.LUT R3, R158, 0xffffe000, RZ, 0xc0, !PT ;  /* 0xffffe0009e037812 */ /* 0x029fe200078ec0ff */
        /* <DEDUP_REMOVED lines=8> */
.L_x_288:
[----:B------:R-:W-:Y:S05]  /*89a0*/  BSYNC B1 ;  /* 0x0000000000017941 */ /* 0x000fea0003800000 */
.L_x_287:
[----:B-----5:R-:W-:Y:S01]  /*89b0*/  LOP3.LUT R3, R158, 0xffffe000, RZ, 0xc0, !PT ;  /* 0xffffe0009e037812 */ /* 0x020fe200078ec0ff */
[----:B------:R-:W-:Y:S01]  /*89c0*/  @P2 IMAD.MOV.U32 R2, RZ, RZ, R6 ;  /* 0x000000ffff022224 */ /* 0x000fe200078e0006 */
[----:B------:R-:W-:Y:S01]  /*89d0*/  ISETP.GT.AND P1, PT, R0, 0x79, P1 ;  /* 0x000000790000780c */ /* 0x000fe20000f24270 */
[----:B------:R-:W-:Y:S02]  /*89e0*/  BSSY B1, `(.L_x_289) ;  /* 0x0000008000017945 */ /* 0x000fe40003800000 */
[----:B------:R-:W-:-:S04]  /*89f0*/  FMUL R3, R3, R22 ;  /* 0x0000001603037220 */ /* 0x000fc80000400000 */
[----:B0-----:R-:W-:Y:S01]  /*8a00*/  FFMA R5, R86, R23, R3 ;  /* 0x0000001756057223 */ /* 0x001fe20000000003 */
[----:B------:R-:W-:-:S04]  /*8a10*/  @P2 IMAD.MOV.U32 R3, RZ, RZ, R7 ;  /* 0x000000ffff032224 */ /* 0x000fc800078e0007 */
[----:B------:R-:W-:-:S05]  /*8a20*/  F2FP.TF32.F32.PACK_B R5, R5 ;  /* 0x00000005ff05723e */ /* 0x000fca00024050ff */
[----:B------:R0:W-:Y:S01]  /*8a30*/  @P2 STG.E desc[UR36][R2.64+0x1e0], R5 ;  /* 0x0001e00502002986 */ /* 0x0001e2000c101924 */
[----:B------:R-:W-:Y:S05]  /*8a40*/  @!P1 BRA `(.L_x_290) ;  /* 0x0000000000049947 */ /* 0x000fea0003800000 */
[----:B------:R0:W5:Y:S02]  /*8a50*/  LDG.E.LTC128B R158, desc[UR36][R8.64+0x1e4] ;  /* 0x0001e424089e7981 */ /* 0x000164000c1e1920 */
.L_x_290:
[----:B------:R-:W-:Y:S05]  /*8a60*/  BSYNC B1 ;  /* 0x0000000000017941 */ /* 0x000fea0003800000 */
.L_x_289:
[----:B------:R-:W-:Y:S05]  /*8a70*/  @!P1 BRA `(.L_x_291) ;  /* 0x00000024003c9947 */ /* 0x000fea0003800000 */
[----:B0----5:R-:W-:-:S05]  /*8a80*/  LOP3.LUT R3, R158, 0xffffe000, RZ, 0xc0, !PT ;  /* 0xffffe0009e037812 */ /* 0x021fca00078ec0ff */
[----:B------:R-:W-:-:S04]  /*8a90*/  FMUL R0, R3, R22 ;  /* 0x0000001603007220 */ /* 0x000fc80000400000 */
[----:B------:R-:W-:-:S05]  /*8aa0*/  FFMA R87, R87, R23, R0 ;  /* 0x0000001757577223 */ /* 0x000fca0000000000 */
[----:B------:R-:W-:-:S05]  /*8ab0*/  F2FP.TF32.F32.PACK_B R87, R87 ;  /* 0x00000057ff57723e */ /* 0x000fca00024050ff */
[----:B------:R0:W-:Y:S01]  /*8ac0*/  STG.E desc[UR36][R6.64+0x1e4], R87 ;  /* 0x0001e45706007986 */ /* 0x0001e2000c101924 */
[----:B------:R-:W-:Y:S05]  /*8ad0*/  BRA `(.L_x_291) ;  /* 0x0000002400247947 */ /* 0x000fea0003800000 */
.L_x_40:
[----:B------:R-:W-:Y:S01]  /*8ae0*/  ULDC.64 UR4, c[0x0][0x5c0] ;  /* 0x0001700000047ab9 */ /* 0x000fe20000000a00 */
[-C--:B------:R-:W-:Y:S01]  /*8af0*/  FMUL R13, R88, R23.reuse ;  /* 0x00000017580d7220 */ /* 0x080fe20000400000 */
[----:B------:R-:W-:Y:S01]  /*8b00*/  LEA R4, P0, R162, UR4, 0x2 ;  /* 0x00000004a2047c11 */ /* 0x000fe2000f8010ff */
[----:B------:R-:W-:Y:S01]  /*8b10*/  IMAD.SHL.U32 R9, R2, 0x20, RZ ;  /* 0x0000002002097824 */ /* 0x000fe200078e00ff */
[----:B------:R-:W-:Y:S01]  /*8b20*/  ISETP.GT.AND P5, PT, R0, 0x1, P3 ;  /* 0x000000010000780c */ /* 0x000fe20001fa4270 */
[-C--:B------:R-:W-:Y:S01]  /*8b30*/  FMUL R89, R89, R23.reuse ;  /* 0x0000001759597220 */ /* 0x080fe20000400000 */
[----:B------:R-:W-:Y:S01]  /*8b40*/  LEA.HI.X R5, R162, UR5, R167, 0x2, P0 ;  /* 0x00000005a2057c11 */ /* 0x000fe200080f14a7 */
[-C--:B------:R-:W-:Y:S01]  /*8b50*/  FMUL R15, R90, R23.reuse ;  /* 0x000000175a0f7220 */ /* 0x080fe20000400000 */
[----:B------:R-:W-:Y:S01]  /*8b60*/  ISETP.GT.AND P0, PT, R16, 0x8, PT ;  /* 0x000000081000780c */ /* 0x000fe20003f04270 */
[----:B------:R-:W-:Y:S01]  /*8b70*/  FMUL R91, R91, R23 ;  /* 0x000000175b5b7220 */ /* 0x000fe20000400000 */
[----:B------:R-:W-:Y:S01]  /*8b80*/  F2FP.TF32.F32.PACK_B R13, R13 ;  /* 0x0000000dff0d723e */ /* 0x000fe200024050ff */
[-C--:B------:R-:W-:Y:S01]  /*8b90*/  FMUL R93, R93, R23.reuse ;  /* 0x000000175d5d7220 */ /* 0x080fe20000400000 */
[----:B-1----:R-:W-:Y:S01]  /*8ba0*/  ISETP.GT.AND P1, PT, R0, RZ, P0 ;  /* 0x000000ff0000720c */ /* 0x002fe20000724270 */
[-C--:B------:R-:W-:Y:S01]  /*8bb0*/  FMUL R17, R94, R23.reuse ;  /* 0x000000175e117220 */ /* 0x080fe20000400000 */
[----:B------:R-:W-:Y:S01]  /*8bc0*/  ISETP.GT.AND P4, PT, R0, 0x1, P0 ;  /* 0x000000010000780c */ /* 0x000fe20000784270 */
[----:B------:R0:W-:Y:S01]  /*8bd0*/  @P2 STG.E desc[UR36][R4.64], R13 ;  /* 0x0000000d04002986 */ /* 0x0001e2000c101924 */
[----:B------:R-:W-:Y:S01]  /*8be0*/  SHF.L.U64.HI R7, R2, 0x5, R3 ;  /* 0x0000000502077819 */ /* 0x000fe20000010203 */
[-C--:B------:R-:W-:Y:S01]  /*8bf0*/  FMUL R95, R95, R23.reuse ;  /* 0x000000175f5f7220 */ /* 0x080fe20000400000 */
[-C--:B------:R-:W-:Y:S01]  /*8c00*/  IADD3 R10, P2, R9, R4.reuse, RZ ;  /* 0x00000004090a7210 */ /* 0x080fe20007f5e0ff */
[----:B------:R-:W-:Y:S01]  /*8c10*/  FMUL R97, R97, R23 ;  /* 0x0000001761617220 */ /* 0x000fe20000400000 */
[----:B------:R-:W-:Y:S01]  /*8c20*/  F2FP.TF32.F32.PACK_B R89, R89 ;  /* 0x00000059ff59723e */ /* 0x000fe200024050ff */
[----:B------:R-:W-:Y:S01]  /*8c30*/  FMUL R99, R99, R23 ;  /* 0x0000001763637220 */ /* 0x000fe20000400000 */
[----:B------:R-:W-:Y:S01]  /*8c40*/  F2FP.TF32.F32.PACK_B R15, R15 ;  /* 0x0000000fff0f723e */ /* 0x000fe200024050ff */
[----:B------:R-:W-:Y:S01]  /*8c50*/  IMAD.X R11, R7, 0x1, R5, P2 ;  /* 0x00000001070b7824 */ /* 0x000fe200010e0605 */
[----:B------:R-:W-:Y:S01]  /*8c60*/  F2FP.TF32.F32.PACK_B R91, R91 ;  /* 0x0000005bff5b723e */ /* 0x000fe200024050ff */
[----:B------:R-:W-:Y:S01]  /*8c70*/  @P5 STG.E desc[UR36][R4.64+0x4], R89 ;  /* 0x0000045904005986 */ /* 0x000fe2000c101924 */
[----:B------:R-:W-:Y:S01]  /*8c80*/  ISETP.GT.AND P5, PT, R0, 0x8, P3 ;  /* 0x000000080000780c */ /* 0x000fe20001fa4270 */
[-C--:B0-----:R-:W-:Y:S01]  /*8c90*/  FMUL R13, R92, R23.reuse ;  /* 0x000000175c0d7220 */ /* 0x081fe20000400000 */
[C---:B------:R-:W-:Y:S01]  /*8ca0*/  ISETP.GT.AND P2, PT, R0.reuse, 0x9, P3 ;  /* 0x000000090000780c */ /* 0x040fe20001f44270 */
[----:B------:R0:W-:Y:S01]  /*8cb0*/  @P1 STG.E desc[UR36][R10.64], R15 ;  /* 0x0000000f0a001986 */ /* 0x0001e2000c101924 */
[C---:B------:R-:W-:Y:S01]  /*8cc0*/  ISETP.GT.AND P1, PT, R0.reuse, 0x8, P0 ;  /* 0x000000080000780c */ /* 0x040fe20000724270 */
[----:B------:R-:W-:Y:S01]  /*8cd0*/  FMUL R101, R101, R23 ;  /* 0x0000001765657220 */ /* 0x000fe20000400000 */
[----:B------:R-:W-:Y:S01]  /*8ce0*/  F2FP.TF32.F32.PACK_B R13, R13 ;  /* 0x0000000dff0d723e */ /* 0x000fe200024050ff */
[----:B------:R-:W-:Y:S01]  /*8cf0*/  @P4 STG.E desc[UR36][R10.64+0x4], R91 ;  /* 0x0000045b0a004986 */ /* 0x000fe2000c101924 */
[----:B------:R-:W-:Y:S01]  /*8d00*/  ISETP.GT.AND P4, PT, R0, 0x9, P0 ;  /* 0x000000090000780c */ /* 0x000fe20000784270 */
[----:B------:R-:W-:Y:S01]  /*8d10*/  FMUL R103, R103, R23 ;  /* 0x0000001767677220 */ /* 0x000fe20000400000 */
[----:B------:R-:W-:Y:S01]  /*8d20*/  F2FP.TF32.F32.PACK_B R93, R93 ;  /* 0x0000005dff5d723e */ /* 0x000fe200024050ff */
[----:B------:R-:W-:Y:S01]  /*8d30*/  FMUL R105, R105, R23 ;  /* 0x0000001769697220 */ /* 0x000fe20000400000 */
[----:B------:R-:W-:Y:S01]  /*8d40*/  F2FP.TF32.F32.PACK_B R17, R17 ;  /* 0x00000011ff11723e */ /* 0x000fe200024050ff */
[----:B------:R1:W-:Y:S01]  /*8d50*/  @P5 STG.E desc[UR36][R4.64+0x20], R13 ;  /* 0x0000200d04005986 */ /* 0x0003e2000c101924 */
[----:B------:R-:W-:Y:S01]  /*8d60*/  F2FP.TF32.F32.PACK_B R95, R95 ;  /* 0x0000005fff5f723e */ /* 0x000fe200024050ff */
[-C--:B0-----:R-:W-:Y:S01]  /*8d70*/  FMUL R15, R96, R23.reuse ;  /* 0x00000017600f7220 */ /* 0x081fe20000400000 */
[C---:B------:R-:W-:Y:S01]  /*8d80*/  ISETP.GT.AND P5, PT, R0.reuse, 0x10, P3 ;  /* 0x000000100000780c */ /* 0x040fe20001fa4270 */
[----:B------:R-:W-:Y:S01]  /*8d90*/  @P2 STG.E desc[UR36][R4.64+0x24], R93 ;  /* 0x0000245d04002986 */ /* 0x000fe2000c101924 */
[C---:B------:R-:W-:Y:S01]  /*8da0*/  ISETP.GT.AND P2, PT, R0.reuse, 0x11, P3 ;  /* 0x000000110000780c */ /* 0x040fe20001f44270 */
[----:B------:R-:W-:Y:S01]  /*8db0*/  FMUL R107, R107, R23 ;  /* 0x000000176b6b7220 */ /* 0x000fe20000400000 */
[----:B------:R-:W-:Y:S01]  /*8dc0*/  F2FP.TF32.F32.PACK_B R15, R15 ;  /* 0x0000000fff0f723e */ /* 0x000fe200024050ff */
[----:B------:R0:W-:Y:S01]  /*8dd0*/  @P1 STG.E desc[UR36][R10.64+0x20], R17 ;  /* 0x000020110a001986 */ /* 0x0001e2000c101924 */
[C---:B------:R-:W-:Y:S01]  /*8de0*/  ISETP.GT.AND P1, PT, R0.reuse, 0x10, P0 ;  /* 0x000000100000780c */ /* 0x040fe20000724270 */
[----:B------:R-:W-:Y:S01]  /*8df0*/  FMUL R109, R109, R23 ;  /* 0x000000176d6d7220 */ /* 0x000fe20000400000 */
[----:B------:R-:W-:Y:S01]  /*8e00*/  F2FP.TF32.F32.PACK_B R97, R97 ;  /* 0x00000061ff61723e */ /* 0x000fe200024050ff */
[----:B------:R-:W-:Y:S01]  /*8e10*/  @P4 STG.E desc[UR36][R10.64+0x24], R95 ;  /* 0x0000245f0a004986 */ /* 0x000fe2000c101924 */
[----:B------:R-:W-:Y:S01]  /*8e20*/  ISETP.GT.AND P4, PT, R0, 0x11, P0 ;  /* 0x000000110000780c */ /* 0x000fe20000784270 */
[----:B-1----:R-:W-:Y:S01]  /*8e30*/  FMUL R13, R98, R23 ;  /* 0x00000017620d7220 */ /* 0x002fe20000400000 */
[----:B------:R-:W-:Y:S01]  /*8e40*/  F2FP.TF32.F32.PACK_B R99, R99 ;  /* 0x00000063ff63723e */ /* 0x000fe200024050ff */
[----:B------:R1:W-:Y:S01]  /*8e50*/  @P5 STG.E desc[UR36][R4.64+0x40], R15 ;  /* 0x0000400f04005986 */ /* 0x0003e2000c101924 */
[C---:B------:R-:W-:Y:S01]  /*8e60*/  ISETP.GT.AND P5, PT, R0.reuse, 0x18, P3 ;  /* 0x000000180000780c */ /* 0x040fe20001fa4270 */
[----:B------:R-:W-:Y:S01]  /*8e70*/  FMUL R111, R111, R23 ;  /* 0x000000176f6f7220 */ /* 0x000fe20000400000 */
[----:B------:R-:W-:Y:S01]  /*8e80*/  F2FP.TF32.F32.PACK_B R13, R13 ;  /* 0x0000000dff0d723e */ /* 0x000fe200024050ff */
[----:B------:R-:W-:Y:S01]  /*8e90*/  @P2 STG.E desc[UR36][R4.64+0x44], R97 ;  /* 0x0000446104002986 */ /* 0x000fe2000c101924 */
[----:B------:R-:W-:Y:S01]  /*8ea0*/  ISETP.GT.AND P2, PT, R0, 0x19, P3 ;  /* 0x000000190000780c */ /* 0x000fe20001f44270 */
[----:B0-----:R-:W-:Y:S01]  /*8eb0*/  FMUL R17, R100, R23 ;  /* 0x0000001764117220 */ /* 0x001fe20000400000 */
        /* <DEDUP_REMOVED lines=186> */
[----:B------:R-:W-:Y:S01]  /*9a60*/  ISETP.GT.AND P5, PT, R0, 0x78, P3 ;  /* 0x000000780000780c */ /* 0x000fe20001fa4270 */
[----:B------:R-:W-:Y:S01]  /*9a70*/  FMUL R31, R31, R23 ;  /* 0x000000171f1f7220 */ /* 0x000fe20000400000 */
[----:B------:R-:W-:Y:S01]  /*9a80*/  F2FP.TF32.F32.PACK_B R13, R13 ;  /* 0x0000000dff0d723e */ /* 0x000fe200024050ff */
[----:B0-----:R-:W-:Y:S01]  /*9a90*/  FMUL R17, R150, R23 ;  /* 0x0000001796117220 */ /* 0x001fe20000400000 */
[----:B------:R-:W-:Y:S01]  /*9aa0*/  ISETP.GT.AND P3, PT, R0, 0x79, P3 ;  /* 0x000000790000780c */ /* 0x000fe20001f64270 */
[----:B------:R-:W-:Y:S01]  /*9ab0*/  @P1 STG.E desc[UR36][R4.64+0x1c4], R145 ;  /* 0x0001c49104001986 */ /* 0x000fe2000c101924 */
[----:B------:R-:W-:Y:S01]  /*9ac0*/  F2FP.TF32.F32.PACK_B R149, R149 ;  /* 0x00000095ff95723e */ /* 0x000fe200024050ff */
[----:B------:R-:W-:Y:S01]  /*9ad0*/  FMUL R33, R33, R23 ;  /* 0x0000001721217220 */ /* 0x000fe20000400000 */
[----:B------:R-:W-:Y:S01]  /*9ae0*/  F2FP.TF32.F32.PACK_B R17, R17 ;  /* 0x00000011ff11723e */ /* 0x000fe200024050ff */
[----:B------:R0:W-:Y:S01]  /*9af0*/  @P2 STG.E desc[UR36][R10.64+0x1c0], R13 ;  /* 0x0001c00d0a002986 */ /* 0x0001e2000c101924 */
[----:B------:R-:W-:Y:S01]  /*9b00*/  F2FP.TF32.F32.PACK_B R151, R151 ;  /* 0x00000097ff97723e */ /* 0x000fe200024050ff */
[-C--:B-1----:R-:W-:Y:S01]  /*9b10*/  FMUL R15, R148, R23.reuse ;  /* 0x00000017940f7220 */ /* 0x082fe20000400000 */
[----:B------:R-:W-:Y:S01]  /*9b20*/  ISETP.GT.AND P1, PT, R16, 0x80, PT ;  /* 0x000000801000780c */ /* 0x000fe20003f24270 */
[----:B------:R-:W-:Y:S01]  /*9b30*/  @P4 STG.E desc[UR36][R10.64+0x1c4], R147 ;  /* 0x0001c4930a004986 */ /* 0x000fe2000c101924 */
[C---:B------:R-:W-:Y:S01]  /*9b40*/  ISETP.GT.AND P4, PT, R0.reuse, 0x78, P0 ;  /* 0x000000780000780c */ /* 0x040fe20000784270 */
[-C--:B------:R-:W-:Y:S01]  /*9b50*/  FMUL R35, R35, R23.reuse ;  /* 0x0000001723237220 */ /* 0x080fe20000400000 */
[----:B------:R-:W-:Y:S01]  /*9b60*/  ISETP.GT.AND P0, PT, R0, 0x79, P0 ;  /* 0x000000790000780c */ /* 0x000fe20000704270 */
[----:B------:R-:W-:Y:S01]  /*9b70*/  FMUL R37, R37, R23 ;  /* 0x0000001725257220 */ /* 0x000fe20000400000 */
[----:B------:R-:W-:Y:S01]  /*9b80*/  F2FP.TF32.F32.PACK_B R15, R15 ;  /* 0x0000000fff0f723e */ /* 0x000fe200024050ff */
[----:B------:R-:W-:Y:S01]  /*9b90*/  FMUL R39, R39, R23 ;  /* 0x0000001727277220 */ /* 0x000fe20000400000 */
[C---:B------:R-:W-:Y:S01]  /*9ba0*/  SHF.L.U64.HI R3, R2.reuse, 0x9, R3 ;  /* 0x0000000902037819 */ /* 0x040fe20000010203 */
[----:B0-----:R-:W-:Y:S01]  /*9bb0*/  IMAD.SHL.U32 R13, R2, 0x200, RZ ;  /* 0x00000200020d7824 */ /* 0x001fe200078e00ff */
[----:B------:R-:W-:Y:S01]  /*9bc0*/  ISETP.GT.AND P2, PT, R16, 0x88, PT ;  /* 0x000000881000780c */ /* 0x000fe20003f44270 */
[----:B------:R0:W-:Y:S01]  /*9bd0*/  @P5 STG.E desc[UR36][R4.64+0x1e0], R15 ;  /* 0x0001e00f04005986 */ /* 0x0001e2000c101924 */
[----:B------:R-:W-:Y:S01]  /*9be0*/  F2FP.TF32.F32.PACK_B R25, R25 ;  /* 0x00000019ff19723e */ /* 0x000fe200024050ff */
[----:B------:R-:W-:Y:S01]  /*9bf0*/  FMUL R41, R41, R23 ;  /* 0x0000001729297220 */ /* 0x000fe20000400000 */
[----:B------:R-:W-:Y:S01]  /*9c00*/  F2FP.TF32.F32.PACK_B R27, R27 ;  /* 0x0000001bff1b723e */ /* 0x000fe200024050ff */
[----:B------:R-:W-:Y:S01]  /*9c10*/  @P3 STG.E desc[UR36][R4.64+0x1e4], R149 ;  /* 0x0001e49504003986 */ /* 0x000fe2000c101924 */
[-C--:B------:R-:W-:Y:S01]  /*9c20*/  IADD3 R2, P3, R13, R4.reuse, RZ ;  /* 0x000000040d027210 */ /* 0x080fe20007f7e0ff */
[----:B------:R-:W-:Y:S01]  /*9c30*/  FMUL R43, R43, R23 ;  /* 0x000000172b2b7220 */ /* 0x000fe20000400000 */
[----:B------:R-:W-:Y:S01]  /*9c40*/  F2FP.TF32.F32.PACK_B R29, R29 ;  /* 0x0000001dff1d723e */ /* 0x000fe200024050ff */
[----:B------:R1:W-:Y:S01]  /*9c50*/  @P4 STG.E desc[UR36][R10.64+0x1e0], R17 ;  /* 0x0001e0110a004986 */ /* 0x0003e2000c101924 */
[----:B------:R-:W-:Y:S01]  /*9c60*/  IADD3 R12, P4, P5, R9, R4, R13 ;  /* 0x00000004090c7210 */ /* 0x000fe20007d9e00d */
[----:B------:R-:W-:Y:S01]  /*9c70*/  FMUL R45, R45, R23 ;  /* 0x000000172d2d7220 */ /* 0x000fe20000400000 */
[----:B------:R-:W-:Y:S01]  /*9c80*/  F2FP.TF32.F32.PACK_B R31, R31 ;  /* 0x0000001fff1f723e */ /* 0x000fe200024050ff */
[----:B------:R2:W-:Y:S01]  /*9c90*/  @P0 STG.E desc[UR36][R10.64+0x1e4], R151 ;  /* 0x0001e4970a000986 */ /* 0x0005e2000c101924 */
[----:B------:R-:W-:Y:S01]  /*9ca0*/  ISETP.GT.AND P0, PT, R0, RZ, P1 ;  /* 0x000000ff0000720c */ /* 0x000fe20000f04270 */
[----:B0-----:R-:W-:Y:S01]  /*9cb0*/  FMUL R15, R24, R23 ;  /* 0x00000017180f7220 */ /* 0x001fe20000400000 */
[----:B------:R-:W-:Y:S01]  /*9cc0*/  IADD3.X R13, R7, R5, R3, P4, P5 ;  /* 0x00000005070d7210 */ /* 0x000fe200027ea403 */
[----:B------:R-:W-:Y:S01]  /*9cd0*/  IMAD.X R3, R3, 0x1, R5, P3 ;  /* 0x0000000103037824 */ /* 0x000fe200018e0605 */
[C---:B------:R-:W-:Y:S01]  /*9ce0*/  ISETP.GT.AND P5, PT, R0.reuse, 0x1, P1 ;  /* 0x000000010000780c */ /* 0x040fe20000fa4270 */
[-C--:B------:R-:W-:Y:S01]  /*9cf0*/  FMUL R47, R47, R23.reuse ;  /* 0x000000172f2f7220 */ /* 0x080fe20000400000 */
[----:B------:R-:W-:Y:S01]  /*9d00*/  ISETP.GT.AND P4, PT, R0, RZ, P2 ;  /* 0x000000ff0000720c */ /* 0x000fe20001784270 */
[----:B-1----:R-:W-:Y:S01]  /*9d10*/  FMUL R17, R26, R23 ;  /* 0x000000171a117220 */ /* 0x002fe20000400000 */
[----:B------:R-:W-:Y:S01]  /*9d20*/  F2FP.TF32.F32.PACK_B R15, R15 ;  /* 0x0000000fff0f723e */ /* 0x000fe200024050ff */
[-C--:B------:R-:W-:Y:S01]  /*9d30*/  FMUL R49, R49, R23.reuse ;  /* 0x0000001731317220 */ /* 0x080fe20000400000 */
[-C--:B------:R-:W-:Y:S01]  /*9d40*/  IADD3 R4, P3, R9, R2.reuse, RZ ;  /* 0x0000000209047210 */ /* 0x080fe20007f7e0ff */
[----:B--2---:R-:W-:Y:S01]  /*9d50*/  FMUL R11, R28, R23 ;  /* 0x000000171c0b7220 */ /* 0x004fe20000400000 */
[----:B------:R-:W-:Y:S01]  /*9d60*/  F2FP.TF32.F32.PACK_B R17, R17 ;  /* 0x00000011ff11723e */ /* 0x000fe200024050ff */
[----:B------:R0:W-:Y:S01]  /*9d70*/  @P0 STG.E desc[UR36][R2.64], R15 ;  /* 0x0000000f02000986 */ /* 0x0001e2000c101924 */
[C---:B------:R-:W-:Y:S01]  /*9d80*/  ISETP.GT.AND P0, PT, R0.reuse, 0x1, P2 ;  /* 0x000000010000780c */ /* 0x040fe20001704270 */
[--C-:B------:R-:W-:Y:S01]  /*9d90*/  IMAD.X R5, R7, 0x1, R3.reuse, P3 ;  /* 0x0000000107057824 */ /* 0x100fe200018e0603 */
[C---:B------:R-:W-:Y:S01]  /*9da0*/  ISETP.GT.AND P3, PT, R0.reuse, 0x9, P1 ;  /* 0x000000090000780c */ /* 0x040fe20000f64270 */
[----:B------:R-:W-:Y:S01]  /*9db0*/  @P5 STG.E desc[UR36][R2.64+0x4], R25 ;  /* 0x0000041902005986 */ /* 0x000fe2000c101924 */
[----:B------:R-:W-:Y:S01]  /*9dc0*/  F2FP.TF32.F32.PACK_B R11, R11 ;  /* 0x0000000bff0b723e */ /* 0x000fe200024050ff */
[-C--:B------:R-:W-:Y:S01]  /*9dd0*/  FMUL R51, R51, R23.reuse ;  /* 0x0000001733337220 */ /* 0x080fe20000400000 */
[----:B------:R-:W-:Y:S01]  /*9de0*/  IADD3 R6, P5, R9, R2, RZ ;  /* 0x0000000209067210 */ /* 0x000fe20007fbe0ff */
[----:B------:R1:W-:Y:S01]  /*9df0*/  @P4 STG.E desc[UR36][R4.64], R17 ;  /* 0x0000001104004986 */ /* 0x0003e2000c101924 */
[----:B------:R-:W-:Y:S01]  /*9e00*/  ISETP.GT.AND P4, PT, R0, 0x8, P1 ;  /* 0x000000080000780c */ /* 0x000fe20000f84270 */
[----:B------:R-:W-:Y:S01]  /*9e10*/  FMUL R9, R30, R23 ;  /* 0x000000171e097220 */ /* 0x000fe20000400000 */
[----:B------:R-:W-:Y:S01]  /*9e20*/  F2FP.TF32.F32.PACK_B R33, R33 ;  /* 0x00000021ff21723e */ /* 0x000fe200024050ff */
[----:B------:R-:W-:Y:S01]  /*9e30*/  IMAD.X R7, R7, 0x1, R3, P5 ;  /* 0x0000000107077824 */ /* 0x000fe200028e0603 */
[C---:B------:R-:W-:Y:S01]  /*9e40*/  ISETP.GT.AND P5, PT, R0.reuse, 0x10, P1 ;  /* 0x000000100000780c */ /* 0x040fe20000fa4270 */
[----:B------:R-:W-:Y:S01]  /*9e50*/  @P0 STG.E desc[UR36][R4.64+0x4], R27 ;  /* 0x0000041b04000986 */ /* 0x000fe2000c101924 */
[----:B------:R-:W-:Y:S01]  /*9e60*/  ISETP.GT.AND P0, PT, R0, 0x8, P2 ;  /* 0x000000080000780c */ /* 0x000fe20001704270 */
[----:B0-----:R-:W-:Y:S01]  /*9e70*/  FMUL R15, R32, R23 ;  /* 0x00000017200f7220 */ /* 0x001fe20000400000 */
        /* <DEDUP_REMOVED lines=9> */
[----:B------:R-:W-:Y:S01]  /*9f10*/  FMUL R55, R55, R23 ;  /* 0x0000001737377220 */ /* 0x000fe20000400000 */
[----:B------:R-:W-:Y:S01]  /*9f20*/  F2FP.TF32.F32.PACK_B R17, R17 ;  /* 0x00000011ff11723e */ /* 0x000fe200024050ff */
[----:B------:R1:W-:Y:S01]  /*9f30*/  @P0 STG.E desc[UR36][R6.64+0x20], R9 ;  /* 0x0000200906000986 */ /* 0x0003e2000c101924 */
[----:B------:R-:W-:Y:S01]  /*9f40*/  ISETP.GT.AND P0, PT, R0, 0x10, P2 ;  /* 0x000000100000780c */ /* 0x000fe20001704270 */
[----:B------:R-:W-:Y:S01]  /*9f50*/  FMUL R57, R57, R23 ;  /* 0x0000001739397220 */ /* 0x000fe20000400000 */
[----:B------:R-:W-:Y:S01]  /*9f60*/  F2FP.TF32.F32.PACK_B R37, R37 ;  /* 0x00000025ff25723e */ /* 0x000fe200024050ff */
[----:B------:R-:W-:Y:S01]  /*9f70*/  FMUL R59, R59, R23 ;  /* 0x000000173b3b7220 */ /* 0x000fe20000400000 */
[----:B------:R-:W-:Y:S01]  /*9f80*/  F2FP.TF32.F32.PACK_B R39, R39 ;  /* 0x00000027ff27723e */ /* 0x000fe200024050ff */
[----:B0-----:R-:W-:Y:S01]  /*9f90*/  FMUL R11, R34, R23 ;  /* 0x00000017220b7220 */ /* 0x001fe20000400000 */
[----:B------:R-:W-:Y:S01]  /*9fa0*/  F2FP.TF32.F32.PACK_B R41, R41 ;  /* 0x00000029ff29723e */ /* 0x000fe200024050ff */
[----:B------:R-:W-:Y:S01]  /*9fb0*/  @P4 STG.E desc[UR36][R12.64+0x24], R31 ;  /* 0x0000241f0c004986 */ /* 0x000fe2000c101924 */
[C---:B------:R-:W-:Y:S01]  /*9fc0*/  ISETP.GT.AND P4, PT, R0.reuse, 0x11, P2 ;  /* 0x000000110000780c */ /* 0x040fe20001784270 */
[----:B------:R-:W-:Y:S01]  /*9fd0*/  FMUL R61, R61, R23 ;  /* 0x000000173d3d7220 */ /* 0x000fe20000400000 */
[----:B------:R-:W-:Y:S01]  /*9fe0*/  F2FP.TF32.F32.PACK_B R11, R11 ;  /* 0x0000000bff0b723e */ /* 0x000fe200024050ff */
[----:B------:R-:W-:Y:S01]  /*9ff0*/  @P5 STG.E desc[UR36][R2.64+0x40], R15 ;  /* 0x0000400f02005986 */ /* 0x000fe2000c101924 */
[----:B------:R-:W-:Y:S01]  /*a000*/  ISETP.GT.AND P5, PT, R0, 0x18, P1 ;  /* 0x000000180000780c */ /* 0x000fe20000fa4270 */
[----:B------:R-:W-:-:S02]  /*a010*/  @P0 IMAD.MOV.U32 R4, RZ, RZ, R12 ;  /* 0x000000ffff040224 */ /* 0x000fc400078e000c */
[-C--:B-1----:R-:W-:Y:S01]  /*a020*/  FMUL R7, R38, R23.reuse ;  /* 0x0000001726077220 */ /* 0x082fe20000400000 */
[----:B------:R-:W-:Y:S01]  /*a030*/  @P0 IMAD.MOV.U32 R5, RZ, RZ, R13 ;  /* 0x000000ffff050224 */ /* 0x000fe200078e000d */
[----:B------:R-:W-:Y:S01]  /*a040*/  @P3 STG.E desc[UR36][R2.64+0x44], R33 ;  /* 0x0000442102003986 */ /* 0x000fe2000c101924 */
[----:B------:R-:W-:Y:S01]  /*a050*/  ISETP.GT.AND P3, PT, R0, 0x19, P1 ;  /* 0x000000190000780c */ /* 0x000fe20000f64270 */
        /* <DEDUP_REMOVED lines=14> */
[----:B0-----:R-:W-:-:S02]  /*a140*/  @P4 IMAD.MOV.U32 R4, RZ, RZ, R12 ;  /* 0x000000ffff044224 */ /* 0x001fc400078e000c */
[----:B------:R-:W-:Y:S01]  /*a150*/  FMUL R11, R42, R23 ;  /* 0x000000172a0b7220 */ /* 0x000fe20000400000 */
[--C-:B------:R-:W-:Y:S01]  /*a160*/  @P4 IMAD.MOV.U32 R5, RZ, RZ, R13.reuse ;  /* 0x000000ffff054224 */ /* 0x100fe200078e000d */
[----:B------:R-:W-:Y:S01]  /*a170*/  F2FP.TF32.F32.PACK_B R51, R51 ;  /* 0x00000033ff33723e */ /* 0x000fe200024050ff */
[----:B------:R-:W-:Y:S01]  /*a180*/  FMUL R73, R73, R23 ;  /* 0x0000001749497220 */ /* 0x000fe20000400000 */
[----:B------:R-:W-:Y:S01]  /*a190*/  F2FP.TF32.F32.PACK_B R53, R53 ;  /* 0x00000035ff35723e */ /* 0x000fe200024050ff */
[-C--:B------:R-:W-:Y:S01]  /*a1a0*/  FMUL R75, R75, R23.reuse ;  /* 0x000000174b4b7220 */ /* 0x080fe20000400000 */
[----:B------:R0:W-:Y:S01]  /*a1b0*/  @P4 STG.E desc[UR36][R4.64+0x44], R35 ;  /* 0x0000442304004986 */ /* 0x0001e2000c101924 */
        /* <DEDUP_REMOVED lines=11> */
[----:B0-----:R-:W-:Y:S01]  /*a270*/  @P0 IMAD.MOV.U32 R4, RZ, RZ, R12 ;  /* 0x000000ffff040224 */ /* 0x001fe200078e000c */
[----:B------:R-:W-:Y:S01]  /*a280*/  F2FP.TF32.F32.PACK_B R59, R59 ;  /* 0x0000003bff3b723e */ /* 0x000fe200024050ff */
[----:B------:R-:W-:Y:S01]  /*a290*/  @P0 IMAD.MOV.U32 R5, RZ, RZ, R13 ;  /* 0x000000ffff050224 */ /* 0x000fe200078e000d */
[----:B------:R-:W-:Y:S01]  /*a2a0*/  F2FP.TF32.F32.PACK_B R61, R61 ;  /* 0x0000003dff3d723e */ /* 0x000fe200024050ff */
[----:B------:R-:W-:Y:S01]  /*a2b0*/  FMUL R81, R81, R23 ;  /* 0x0000001751517220 */ /* 0x000fe20000400000 */
[----:B------:R-:W-:Y:S01]  /*a2c0*/  F2FP.TF32.F32.PACK_B R63, R63 ;  /* 0x0000003fff3f723e */ /* 0x000fe200024050ff */
[-C--:B------:R-:W-:Y:S01]  /*a2d0*/  FMUL R83, R83, R23.reuse ;  /* 0x0000001753537220 */ /* 0x080fe20000400000 */
[----:B------:R0:W-:Y:S01]  /*a2e0*/  @P0 STG.E desc[UR36][R4.64+0x60], R7 ;  /* 0x0000600704000986 */ /* 0x0001e2000c101924 */
[----:B------:R-:W-:Y:S01]  /*a2f0*/  ISETP.GT.AND P0, PT, R0, 0x20, P2 ;  /* 0x000000200000780c */ /* 0x000fe20001704270 */
[----:B-1----:R-:W-:Y:S01]  /*a300*/  FMUL R17, R84, R23 ;  /* 0x0000001754117220 */ /* 0x002fe20000400000 */
[----:B------:R-:W-:Y:S01]  /*a310*/  F2FP.TF32.F32.PACK_B R65, R65 ;  /* 0x00000041ff41723e */ /* 0x000fe200024050ff */
[----:B------:R-:W-:Y:S01]  /*a320*/  FMUL R85, R85, R23 ;  /* 0x0000001755557220 */ /* 0x000fe20000400000 */
[----:B------:R-:W-:Y:S01]  /*a330*/  F2FP.TF32.F32.PACK_B R67, R67 ;  /* 0x00000043ff43723e */ /* 0x000fe200024050ff */
[----:B------:R-:W-:Y:S01]  /*a340*/  FMUL R87, R87, R23 ;  /* 0x0000001757577220 */ /* 0x000fe20000400000 */
[----:B------:R-:W-:-:S02]  /*a350*/  F2FP.TF32.F32.PACK_B R69, R69 ;  /* 0x00000045ff45723e */ /* 0x000fc400024050ff */
[----:B------:R-:W-:Y:S02]  /*a360*/  F2FP.TF32.F32.PACK_B R71, R71 ;  /* 0x00000047ff47723e */ /* 0x000fe400024050ff */
[----:B------:R-:W-:Y:S01]  /*a370*/  F2FP.TF32.F32.PACK_B R73, R73 ;  /* 0x00000049ff49723e */ /* 0x000fe200024050ff */
[----:B0-----:R-:W-:Y:S02]  /*a380*/  @P4 IMAD.MOV.U32 R4, RZ, RZ, R12 ;  /* 0x000000ffff044224 */ /* 0x001fe400078e000c */
[----:B------:R-:W-:Y:S01]  /*a390*/  FMUL R7, R44, R23 ;  /* 0x000000172c077220 */ /* 0x000fe20000400000 */
[----:B------:R-:W-:Y:S01]  /*a3a0*/  @P4 IMAD.MOV.U32 R5, RZ, RZ, R13 ;  /* 0x000000ffff054224 */ /* 0x000fe200078e000d */
[----:B------:R-:W-:Y:S02]  /*a3b0*/  F2FP.TF32.F32.PACK_B R75, R75 ;  /* 0x0000004bff4b723e */ /* 0x000fe400024050ff */
[----:B------:R-:W-:Y:S02]  /*a3c0*/  F2FP.TF32.F32.PACK_B R77, R77 ;  /* 0x0000004dff4d723e */ /* 0x000fe400024050ff */
[----:B------:R0:W-:Y:S01]  /*a3d0*/  @P4 STG.E desc[UR36][R4.64+0x64], R39 ;  /* 0x0000642704004986 */ /* 0x0001e2000c101924 */
[----:B------:R-:W-:-:S02]  /*a3e0*/  ISETP.GT.AND P4, PT, R0, 0x21, P2 ;  /* 0x000000210000780c */ /* 0x000fc40001784270 */
[----:B------:R-:W-:Y:S01]  /*a3f0*/  F2FP.TF32.F32.PACK_B R7, R7 ;  /* 0x00000007ff07723e */ /* 0x000fe200024050ff */
[----:B------:R1:W-:Y:S01]  /*a400*/  @P5 STG.E desc[UR36][R2.64+0x80], R9 ;  /* 0x0000800902005986 */ /* 0x0003e2000c101924 */
[C---:B------:R-:W-:Y:S02]  /*a410*/  ISETP.GT.AND P5, PT, R0.reuse, 0x28, P1 ;  /* 0x000000280000780c */ /* 0x040fe40000fa4270 */
[----:B------:R-:W-:Y:S01]  /*a420*/  F2FP.TF32.F32.PACK_B R79, R79 ;  /* 0x0000004fff4f723e */ /* 0x000fe200024050ff */
[----:B------:R-:W-:Y:S01]  /*a430*/  @P3 STG.E desc[UR36][R2.64+0x84], R41 ;  /* 0x0000842902003986 */ /* 0x000fe2000c101924 */
[----:B------:R-:W-:Y:S02]  /*a440*/  ISETP.GT.AND P3, PT, R0, 0x29, P1 ;  /* 0x000000290000780c */ /* 0x000fe40000f64270 */
[----:B------:R-:W-:Y:S01]  /*a450*/  F2FP.TF32.F32.PACK_B R15, R15 ;  /* 0x0000000fff0f723e */ /* 0x000fe200024050ff */
[----:B0-----:R-:W-:Y:S01]  /*a460*/  @P0 IMAD.MOV.U32 R4, RZ, RZ, R12 ;  /* 0x000000ffff040224 */ /* 0x001fe200078e000c */
[----:B------:R-:W-:Y:S01]  /*a470*/  F2FP.TF32.F32.PACK_B R81, R81 ;  /* 0x00000051ff51723e */ /* 0x000fe200024050ff */
[----:B------:R-:W-:Y:S01]  /*a480*/  @P0 IMAD.MOV.U32 R5, RZ, RZ, R13 ;  /* 0x000000ffff050224 */ /* 0x000fe200078e000d */
[----:B------:R-:W-:Y:S01]  /*a490*/  F2FP.TF32.F32.PACK_B R83, R83 ;  /* 0x00000053ff53723e */ /* 0x000fe200024050ff */
[----:B-1----:R-:W-:Y:S01]  /*a4a0*/  FMUL R9, R46, R23 ;  /* 0x000000172e097220 */ /* 0x002fe20000400000 */
[----:B------:R-:W-:-:S02]  /*a4b0*/  F2FP.TF32.F32.PACK_B R17, R17 ;  /* 0x00000011ff11723e */ /* 0x000fc400024050ff */
[----:B------:R0:W-:Y:S01]  /*a4c0*/  @P0 STG.E desc[UR36][R4.64+0x80], R11 ;  /* 0x0000800b04000986 */ /* 0x0001e2000c101924 */
[----:B------:R-:W-:Y:S02]  /*a4d0*/  ISETP.GT.AND P0, PT, R0, 0x28, P2 ;  /* 0x000000280000780c */ /* 0x000fe40001704270 */
[----:B------:R-:W-:Y:S02]  /*a4e0*/  F2FP.TF32.F32.PACK_B R9, R9 ;  /* 0x00000009ff09723e */ /* 0x000fe400024050ff */
[----:B------:R-:W-:Y:S02]  /*a4f0*/  F2FP.TF32.F32.PACK_B R85, R85 ;  /* 0x00000055ff55723e */ /* 0x000fe400024050ff */
[----:B------:R-:W-:Y:S01]  /*a500*/  F2FP.TF32.F32.PACK_B R87, R87 ;  /* 0x00000057ff57723e */ /* 0x000fe200024050ff */
[----:B0-----:R-:W-:Y:S02]  /*a510*/  @P4 IMAD.MOV.U32 R4, RZ, RZ, R12 ;  /* 0x000000ffff044224 */ /* 0x001fe400078e000c */
[----:B------:R-:W-:Y:S01]  /*a520*/  FMUL R11, R48, R23 ;  /* 0x00000017300b7220 */ /* 0x000fe20000400000 */
[----:B------:R-:W-:-:S04]  /*a530*/  @P4 IMAD.MOV.U32 R5, RZ, RZ, R13 ;  /* 0x000000ffff054224 */ /* 0x000fc800078e000d */
[----:B------:R-:W-:Y:S01]  /*a540*/  F2FP.TF32.F32.PACK_B R11, R11 ;  /* 0x0000000bff0b723e */ /* 0x000fe200024050ff */
[----:B------:R0:W-:Y:S01]  /*a550*/  @P4 STG.E desc[UR36][R4.64+0x84], R43 ;  /* 0x0000842b04004986 */ /* 0x0001e2000c101924 */
[----:B------:R-:W-:-:S03]  /*a560*/  ISETP.GT.AND P4, PT, R0, 0x29, P2 ;  /* 0x000000290000780c */ /* 0x000fc60001784270 */
[----:B------:R1:W-:Y:S01]  /*a570*/  @P5 STG.E desc[UR36][R2.64+0xa0], R7 ;  /* 0x0000a00702005986 */ /* 0x0003e2000c101924 */
[----:B------:R-:W-:-:S03]  /*a580*/  ISETP.GT.AND P5, PT, R0, 0x30, P1 ;  /* 0x000000300000780c */ /* 0x000fc60000fa4270 */
[----:B------:R-:W-:Y:S01]  /*a590*/  @P3 STG.E desc[UR36][R2.64+0xa4], R45 ;  /* 0x0000a42d02003986 */ /* 0x000fe2000c101924 */
[----:B------:R-:W-:Y:S01]  /*a5a0*/  ISETP.GT.AND P3, PT, R0, 0x31, P1 ;  /* 0x000000310000780c */ /* 0x000fe20000f64270 */
[----:B0-----:R-:W-:Y:S02]  /*a5b0*/  @P0 IMAD.MOV.U32 R4, RZ, RZ, R12 ;  /* 0x000000ffff040224 */ /* 0x001fe400078e000c */
[----:B------:R-:W-:Y:S02]  /*a5c0*/  @P0 IMAD.MOV.U32 R5, RZ, RZ, R13 ;  /* 0x000000ffff050224 */ /* 0x000fe400078e000d */
[----:B-1----:R-:W-:-:S03]  /*a5d0*/  FMUL R7, R50, R23 ;  /* 0x0000001732077220 */ /* 0x002fc60000400000 */
[----:B------:R0:W-:Y:S01]  /*a5e0*/  @P0 STG.E desc[UR36][R4.64+0xa0], R9 ;  /* 0x0000a00904000986 */ /* 0x0001e2000c101924 */
[----:B------:R-:W-:Y:S02]  /*a5f0*/  ISETP.GT.AND P0, PT, R0, 0x30, P2 ;  /* 0x000000300000780c */ /* 0x000fe40001704270 */
        /* <DEDUP_REMOVED lines=71> */
[----:B------:R-:W-:Y:S01]  /*aa70*/  @P3 STG.E desc[UR36][R2.64+0x144], R65 ;  /* 0x0001444102003986 */ /* 0x000fe2000c101924 */
[----:B------:R-:W-:-:S03]  /*aa80*/  ISETP.GT.AND P3, PT, R0, 0x59, P1 ;  /* 0x000000590000780c */ /* 0x000fc60000f64270 */
[----:B------:R1:W-:Y:S01]  /*aa90*/  @P5 STG.E desc[UR36][R2.64+0x140], R9 ;  /* 0x0001400902005986 */ /* 0x0003e2000c101924 */
[----:B------:R-:W-:Y:S01]  /*aaa0*/  ISETP.GT.AND P5, PT, R0, 0x58, P1 ;  /* 0x000000580000780c */ /* 0x000fe20000fa4270 */
[----:B0-----:R-:W-:Y:S02]  /*aab0*/  @P0 IMAD.MOV.U32 R4, RZ, RZ, R12 ;  /* 0x000000ffff040224 */ /* 0x001fe400078e000c */
[----:B------:R-:W-:-:S05]  /*aac0*/  @P0 IMAD.MOV.U32 R5, RZ, RZ, R13 ;  /* 0x000000ffff050224 */ /* 0x000fca00078e000d */
[----:B------:R0:W-:Y:S01]  /*aad0*/  @P0 STG.E desc[UR36][R4.64+0x140], R11 ;  /* 0x0001400b04000986 */ /* 0x0001e2000c101924 */
[----:B------:R-:W-:Y:S01]  /*aae0*/  ISETP.GT.AND P0, PT, R0, 0x58, P2 ;  /* 0x000000580000780c */ /* 0x000fe20001704270 */
[----:B-1----:R-:W-:-:S05]  /*aaf0*/  FMUL R9, R70, R23 ;  /* 0x0000001746097220 */ /* 0x002fca0000400000 */
        /* <DEDUP_REMOVED lines=50> */
[----:B------:R-:W-:-:S05]  /*ae20*/  @P4 IMAD.MOV.U32 R5, RZ, RZ, R13 ;  /* 0x000000ffff054224 */ /* 0x000fca00078e000d */
[----:B------:R0:W-:Y:S01]  /*ae30*/  @P4 STG.E desc[UR36][R4.64+0x1a4], R79 ;  /* 0x0001a44f04004986 */ /* 0x0001e2000c101924 */
[----:B------:R-:W-:-:S03]  /*ae40*/  ISETP.GT.AND P4, PT, R0, 0x71, P2 ;  /* 0x000000710000780c */ /* 0x000fc60001784270 */
[----:B------:R-:W-:Y:S01]  /*ae50*/  @P3 STG.E desc[UR36][R2.64+0x1c0], R15 ;  /* 0x0001c00f02003986 */ /* 0x000fe2000c101924 */
[C---:B------:R-:W-:Y:S02]  /*ae60*/  ISETP.GT.AND P3, PT, R0.reuse, 0x78, P1 ;  /* 0x000000780000780c */ /* 0x040fe40000f64270 */
[C---:B------:R-:W-:Y:S01]  /*ae70*/  ISETP.GT.AND P1, PT, R0.reuse, 0x79, P1 ;  /* 0x000000790000780c */ /* 0x040fe20000f24270 */
[----:B------:R-:W-:Y:S01]  /*ae80*/  @P5 STG.E desc[UR36][R2.64+0x1c4], R81 ;  /* 0x0001c45102005986 */ /* 0x000fe2000c101924 */
[C---:B------:R-:W-:Y:S02]  /*ae90*/  ISETP.GT.AND P5, PT, R0.reuse, 0x78, P2 ;  /* 0x000000780000780c */ /* 0x040fe400017a4270 */
[----:B------:R-:W-:Y:S01]  /*aea0*/  ISETP.GT.AND P2, PT, R0, 0x79, P2 ;  /* 0x000000790000780c */ /* 0x000fe20001744270 */
[----:B0-----:R-:W-:Y:S02]  /*aeb0*/  @P0 IMAD.MOV.U32 R4, RZ, RZ, R12 ;  /* 0x000000ffff040224 */ /* 0x001fe400078e000c */
[----:B------:R-:W-:-:S05]  /*aec0*/  @P0 IMAD.MOV.U32 R5, RZ, RZ, R13 ;  /* 0x000000ffff050224 */ /* 0x000fca00078e000d */
[----:B------:R0:W-:Y:S02]  /*aed0*/  @P0 STG.E desc[UR36][R4.64+0x1c0], R7 ;  /* 0x0001c00704000986 */ /* 0x0001e4000c101924 */
[----:B0-----:R-:W-:Y:S02]  /*aee0*/  @P4 IMAD.MOV.U32 R4, RZ, RZ, R12 ;  /* 0x000000ffff044224 */ /* 0x001fe400078e000c */
[----:B------:R-:W-:-:S05]  /*aef0*/  @P4 IMAD.MOV.U32 R5, RZ, RZ, R13 ;  /* 0x000000ffff054224 */ /* 0x000fca00078e000d */
[----:B------:R-:W-:Y:S04]  /*af00*/  @P4 STG.E desc[UR36][R4.64+0x1c4], R83 ;  /* 0x0001c45304004986 */ /* 0x000fe8000c101924 */
[----:B------:R-:W-:Y:S04]  /*af10*/  @P3 STG.E desc[UR36][R2.64+0x1e0], R17 ;  /* 0x0001e01102003986 */ /* 0x000fe8000c101924 */
[----:B------:R0:W-:Y:S02]  /*af20*/  @P1 STG.E desc[UR36][R2.64+0x1e4], R85 ;  /* 0x0001e45502001986 */ /* 0x0001e4000c101924 */
[----:B0-----:R-:W-:-:S02]  /*af30*/  @P5 IMAD.MOV.U32 R2, RZ, RZ, R12 ;  /* 0x000000ffff025224 */ /* 0x001fc400078e000c */
[----:B------:R-:W-:-:S05]  /*af40*/  @P5 IMAD.MOV.U32 R3, RZ, RZ, R13 ;  /* 0x000000ffff035224 */ /* 0x000fca00078e000d */
[----:B------:R0:W-:Y:S04]  /*af50*/  @P5 STG.E desc[UR36][R2.64+0x1e0], R9 ;  /* 0x0001e00902005986 */ /* 0x0001e8000c101924 */
[----:B------:R0:W-:Y:S02]  /*af60*/  @P2 STG.E desc[UR36][R12.64+0x1e4], R87 ;  /* 0x0001e4570c002986 */ /* 0x0001e4000c101924 */
.L_x_291:
[----:B------:R-:W-:Y:S05]  /*af70*/  BSYNC B0 ;  /* 0x0000000000007941 */ /* 0x000fea0003800000 */
.L_x_39:
[----:B0-----:R-:W2:Y:S04]  /*af80*/  LDL.LU R3, [R1+0x18] ;  /* 0x0000180001037983 */ /* 0x001ea80000300800 */
[----:B------:R-:W2:Y:S01]  /*af90*/  LDL.LU R2, [R1+0x1c] ;  /* 0x00001c0001027983 */ /* 0x000ea20000300800 */
[----:B------:R-:W-:Y:S01]  /*afa0*/  ULDC UR4, c[0x0][0xc] ;  /* 0x0000030000047ab9 */ /* 0x000fe20000000800 */
[----:B------:R-:W-:Y:S01]  /*afb0*/  ULDC UR5, c[0x0][0x10] ;  /* 0x0000040000057ab9 */ /* 0x000fe20000000800 */
[----:B------:R-:W2:Y:S01]  /*afc0*/  LDC R5, c[0x0][0x14] ;  /* 0x00000500ff057b82 */ /* 0x000ea20000000800 */
[----:B------:R-:W-:Y:S01]  /*afd0*/  UIMAD.WIDE.U32 UR4, UR4, UR5, URZ ;  /* 0x00000005040472a5 */ /* 0x000fe2000f8e003f */
[----:B------:R-:W-:Y:S01]  /*afe0*/  PRMT R0, RZ, 0x7610, R0 ;  /* 0x00007610ff007816 */ /* 0x000fe20000000000 */
[----:B------:R-:W-:-:S02]  /*aff0*/  IMAD.MOV.U32 R16, RZ, RZ, -0x1 ;  /* 0xffffffffff107424 */ /* 0x000fc400078e00ff */
[----:B------:R-:W-:Y:S02]  /*b000*/  IMAD.MOV.U32 R17, RZ, RZ, -0x1 ;  /* 0xffffffffff117424 */ /* 0x000fe400078e00ff */
[----:B--2---:R-:W-:-:S04]  /*b010*/  IMAD.WIDE.U32 R2, R5, UR4, R2 ;  /* 0x0000000405027c25 */ /* 0x004fc8000f8e0002 */
[----:B------:R-:W-:Y:S01]  /*b020*/  IMAD R5, R5, UR5, RZ ;  /* 0x0000000505057c24 */ /* 0x000fe2000f8e02ff */
[----:B------:R-:W-:Y:S01]  /*b030*/  ULDC.64 UR4, c[0x0][0x650] ;  /* 0x0001940000047ab9 */ /* 0x000fe20000000a00 */
[----:B------:R-:W-:Y:S01]  /*b040*/  IMAD.MOV.U32 R20, RZ, RZ, R2 ;  /* 0x000000ffff147224 */ /* 0x000fe200078e0002 */
[----:B------:R-:W-:Y:S01]  /*b050*/  ISETP.GE.U32.AND P0, PT, R2, UR4, PT ;  /* 0x0000000402007c0c */ /* 0x000fe2000bf06070 */
[----:B------:R-:W-:-:S05]  /*b060*/  IMAD.IADD R26, R3, 0x1, R5 ;  /* 0x00000001031a7824 */ /* 0x000fca00078e0205 */
[----:B------:R0:W-:Y:S01]  /*b070*/  STL [R1+0x18], R26 ;  /* 0x0000181a01007387 */ /* 0x0001e20000100800 */
[----:B------:R-:W-:-:S03]  /*b080*/  ISETP.GE.U32.AND.EX P0, PT, R26, UR5, PT, P0 ;  /* 0x000000051a007c0c */ /* 0x000fc6000bf06100 */
[----:B------:R0:W-:Y:S10]  /*b090*/  STL [R1+0x1c], R20 ;  /* 0x00001c1401007387 */ /* 0x0001f40000100800 */
[----:B0-----:R-:W-:Y:S05]  /*b0a0*/  @P0 BRA `(.L_x_292) ;  /* 0x0000000400700947 */ /* 0x001fea0003800000 */
[----:B------:R-:W0:Y:S01]  /*b0b0*/  S2R R14, SR_CTAID.X ;  /* 0x00000000000e7919 */ /* 0x000e220000002500 */
[----:B---3--:R-:W2:Y:S01]  /*b0c0*/  LDC.64 R8, c[0x0][0x628] ;  /* 0x00018a00ff087b82 */ /* 0x008ea20000000a00 */
[----:B------:R-:W-:Y:S01]  /*b0d0*/  ULDC UR4, c[0x0][0x150] ;  /* 0x0000540000047ab9 */ /* 0x000fe20000000800 */
[----:B------:R-:W-:Y:S01]  /*b0e0*/  IMAD.MOV.U32 R6, RZ, RZ, R20 ;  /* 0x000000ffff067224 */ /* 0x000fe200078e0014 */
[----:B------:R-:W3:Y:S01]  /*b0f0*/  S2R R16, SR_CTAID.Y ;  /* 0x0000000000107919 */ /* 0x000ee20000002600 */
[----:B------:R-:W-:-:S04]  /*b100*/  IMAD.MOV.U32 R7, RZ, RZ, R26 ;  /* 0x000000ffff077224 */ /* 0x000fc800078e001a */
[----:B------:R-:W1:Y:S08]  /*b110*/  LDC R21, c[0x0][0x144] ;  /* 0x00005100ff157b82 */ /* 0x000e700000000800 */
[----:B------:R-:W1:Y:S08]  /*b120*/  LDC R10, c[0x0][0x630] ;  /* 0x00018c00ff0a7b82 */ /* 0x000e700000000800 */
[----:B------:R-:W1:Y:S01]  /*b130*/  LDC.64 R12, c[0x0][0x620] ;  /* 0x00018800ff0c7b82 */ /* 0x000e620000000a00 */
[----:B--2---:R-:W-:-:S04]  /*b140*/  ISETP.NE.U32.AND P0, PT, R8, RZ, PT ;  /* 0x000000ff0800720c */ /* 0x004fc80003f05070 */
[----:B------:R-:W-:Y:S02]  /*b150*/  ISETP.NE.AND.EX P0, PT, R9, RZ, PT, P0 ;  /* 0x000000ff0900720c */ /* 0x000fe40003f05300 */
[----:B0-----:R-:W-:-:S05]  /*b160*/  I2FP.F32.U32 R0, R14 ;  /* 0x0000000e00007245 */ /* 0x001fca0000201000 */
[----:B------:R-:W-:-:S04]  /*b170*/  FMUL R0, R0, UR4 ;  /* 0x0000000400007c20 */ /* 0x000fc80008400000 */
[----:B------:R0:W2:Y:S02]  /*b180*/  F2I.U32.TRUNC.NTZ R15, R0 ;  /* 0x00000000000f7305 */ /* 0x0000a4000020f000 */
[----:B---3--:R-:W-:Y:S05]  /*b190*/  @!P0 BRA `(.L_x_293) ;  /* 0x0000000000288947 */ /* 0x008fea0003800000 */
[----:B0-----:R-:W0:Y:S02]  /*b1a0*/  LDC R0, c[0x0][0x634] ;  /* 0x00018d00ff007b82 */ /* 0x001e240000000800 */
        /* <DEDUP_REMOVED lines=9> */
.L_x_293:
[-CC-:B-1----:R-:W-:Y:S01]  /*b240*/  SHF.R.U64 R17, R6, R10.reuse, R7.reuse ;  /* 0x0000000a06117219 */ /* 0x182fe20000001207 */
[----:B------:R-:W1:Y:S01]  /*b250*/  LDC.64 R24, c[0x0][0x640] ;  /* 0x00019000ff187b82 */ /* 0x000e620000000a00 */
[----:B0-----:R-:W-:Y:S01]  /*b260*/  SHF.R.U32.HI R0, RZ, R10, R7 ;  /* 0x0000000aff007219 */ /* 0x001fe20000011607 */
[----:B------:R-:W-:Y:S01]  /*b270*/  IMAD.MOV.U32 R2, RZ, RZ, R20 ;  /* 0x000000ffff027224 */ /* 0x000fe200078e0014 */
[----:B------:R-:W-:Y:S01]  /*b280*/  IADD3 R5, P0, RZ, -R17, RZ ;  /* 0x80000011ff057210 */ /* 0x000fe20007f1e0ff */
[----:B--2---:R-:W-:Y:S01]  /*b290*/  IMAD.MOV R15, RZ, RZ, -R15 ;  /* 0x000000ffff0f7224 */ /* 0x004fe200078e0a0f */
[----:B------:R-:W-:Y:S01]  /*b2a0*/  ULDC UR4, c[0x0][0x154] ;  /* 0x0000550000047ab9 */ /* 0x000fe20000000800 */
[----:B------:R-:W-:Y:S02]  /*b2b0*/  IMAD.MOV.U32 R7, RZ, RZ, 0x1 ;  /* 0x00000001ff077424 */ /* 0x000fe400078e00ff */
[----:B------:R-:W0:Y:S01]  /*b2c0*/  LDC R4, c[0x0][0x618] ;  /* 0x00018600ff047b82 */ /* 0x000e220000000800 */
[----:B------:R-:W-:-:S02]  /*b2d0*/  IMAD.X R3, RZ, RZ, ~R0, P0 ;  /* 0x000000ffff037224 */ /* 0x000fc400000e0e00 */
[----:B------:R-:W-:Y:S02]  /*b2e0*/  IMAD R15, R21, R15, R14 ;  /* 0x0000000f150f7224 */ /* 0x000fe400078e020e */
[-C--:B------:R-:W-:Y:S02]  /*b2f0*/  IMAD R0, R3, R12.reuse, RZ ;  /* 0x0000000c03007224 */ /* 0x080fe400078e02ff */
[----:B------:R-:W-:Y:S01]  /*b300*/  IMAD.MOV.U32 R3, RZ, RZ, R26 ;  /* 0x000000ffff037224 */ /* 0x000fe200078e001a */
[----:B------:R-:W2:Y:S01]  /*b310*/  LDC R6, c[0x0][0x608] ;  /* 0x00018200ff067b82 */ /* 0x000ea20000000800 */
[----:B------:R-:W-:-:S04]  /*b320*/  IMAD.WIDE.U32 R2, R5, R12, R2 ;  /* 0x0000000c05027225 */ /* 0x000fc800078e0002 */
[----:B------:R-:W-:-:S03]  /*b330*/  IMAD R5, R5, R13, R0 ;  /* 0x0000000d05057224 */ /* 0x000fc600078e0200 */
[----:B------:R-:W3:Y:S01]  /*b340*/  LDC R18, c[0x0][0x658] ;  /* 0x00019600ff127b82 */ /* 0x000ee20000000800 */
[----:B------:R-:W-:Y:S01]  /*b350*/  I2FP.F32.U32 R0, R16 ;  /* 0x0000001000007245 */ /* 0x000fe20000201000 */
[----:B------:R-:W-:Y:S01]  /*b360*/  IMAD.IADD R3, R3, 0x1, R5 ;  /* 0x0000000103037824 */ /* 0x000fe200078e0205 */
[----:B-1----:R-:W-:Y:S01]  /*b370*/  ISETP.NE.U32.AND P0, PT, R24, RZ, PT ;  /* 0x000000ff1800720c */ /* 0x002fe20003f05070 */
[----:B------:R-:W-:Y:S02]  /*b380*/  IMAD.MOV.U32 R5, RZ, RZ, -0x1 ;  /* 0xffffffffff057424 */ /* 0x000fe400078e00ff */
[----:B------:R-:W-:Y:S02]  /*b390*/  FMUL R0, R0, UR4 ;  /* 0x0000000400007c20 */ /* 0x000fe40008400000 */
[----:B------:R-:W1:Y:S01]  /*b3a0*/  LDC R13, c[0x0][0x148] ;  /* 0x00005200ff0d7b82 */ /* 0x000e620000000800 */
[----:B0-----:R-:W-:Y:S01]  /*b3b0*/  SHF.R.U64 R10, R2, R4, R3 ;  /* 0x00000004020a7219 */ /* 0x001fe20000001203 */
[----:B------:R0:W0:Y:S01]  /*b3c0*/  F2I.U32.TRUNC.NTZ R12, R0 ;  /* 0x00000000000c7305 */ /* 0x000022000020f000 */
[----:B------:R-:W-:-:S02]  /*b3d0*/  ISETP.NE.AND.EX P0, PT, R25, RZ, PT, P0 ;  /* 0x000000ff1900720c */ /* 0x000fc40003f05300 */
[----:B------:R-:W-:-:S03]  /*b3e0*/  SHF.R.U32.HI R3, RZ, R4, R3 ;  /* 0x00000004ff037219 */ /* 0x000fc60000011603 */
[----:B------:R-:W0:Y:S01]  /*b3f0*/  LDC R14, c[0x0][0x600] ;  /* 0x00018000ff0e7b82 */ /* 0x000e220000000800 */
[-CC-:B--2---:R-:W-:Y:S02]  /*b400*/  SHF.R.U64 R8, R10, R6.reuse, R3.reuse ;  /* 0x000000060a087219 */ /* 0x184fe40000001203 */
[----:B------:R-:W-:-:S05]  /*b410*/  SHF.R.U32.HI R3, RZ, R6, R3 ;  /* 0x00000006ff037219 */ /* 0x000fca0000011603 */
[----:B------:R-:W2:Y:S01]  /*b420*/  LDC R20, c[0x0][0x648] ;  /* 0x00019200ff147b82 */ /* 0x000ea20000000800 */
[-CC-:B---3--:R-:W-:Y:S02]  /*b430*/  SHF.R.U64 R11, R8, R18.reuse, R3.reuse ;  /* 0x00000012080b7219 */ /* 0x188fe40000001203 */
[-C--:B------:R-:W-:Y:S02]  /*b440*/  SHF.L.U32 R5, R5, R18.reuse, RZ ;  /* 0x0000001205057219 */ /* 0x080fe400000006ff */
[-C--:B------:R-:W-:Y:S01]  /*b450*/  SHF.R.U32.HI R3, RZ, R18.reuse, R3 ;  /* 0x00000012ff037219 */ /* 0x080fe20000011603 */
[----:B------:R-:W-:Y:S01]  /*b460*/  IMAD.MOV.U32 R2, RZ, RZ, R11 ;  /* 0x000000ffff027224 */ /* 0x000fe200078e000b */
[----:B------:R-:W-:Y:S01]  /*b470*/  SHF.L.U32 R18, R7, R18, RZ ;  /* 0x0000001207127219 */ /* 0x000fe200000006ff */
[----:B------:R-:W3:Y:S01]  /*b480*/  LDC R26, c[0x0][0x638] ;  /* 0x00018e00ff1a7b82 */ /* 0x000ee20000000800 */
[----:B------:R-:W-:-:S07]  /*b490*/  LOP3.LUT R21, RZ, R5, RZ, 0x33, !PT ;  /* 0x00000005ff157212 */ /* 0x000fce00078e33ff */
[----:B------:R-:W0:Y:S01]  /*b4a0*/  LDC R27, c[0x0][0x610] ;  /* 0x00018400ff1b7b82 */ /* 0x000e220000000800 */
[----:B------:R-:W-:Y:S05]  /*b4b0*/  @!P0 BRA `(.L_x_294) ;  /* 0x0000000000288947 */ /* 0x000fea0003800000 */
        /* <DEDUP_REMOVED lines=10> */
.L_x_294:
[----:B------:R-:W4:Y:S01]  /*b560*/  LDC R4, c[0x0][0x65c] ;  /* 0x00019700ff047b82 */ /* 0x000f220000000800 */
[----:B0-2---:R-:W-:Y:S01]  /*b570*/  SHF.R.U64 R0, R2, R20, R3 ;  /* 0x0000001402007219 */ /* 0x005fe20000001203 */
[----:B------:R-:W-:Y:S01]  /*b580*/  VIADD R5, R14, 0xffffffff ;  /* 0xffffffff0e057836 */ /* 0x000fe20000000000 */
[----:B------:R-:W-:Y:S01]  /*b590*/  LOP3.LUT R3, R8, R21, RZ, 0xc0, !PT ;  /* 0x0000001508037212 */ /* 0x000fe200078ec0ff */
[----:B------:R-:W-:Y:S02]  /*b5a0*/  IMAD.MOV R12, RZ, RZ, -R12 ;  /* 0x000000ffff0c7224 */ /* 0x000fe400078e0a0c */
[----:B------:R-:W-:Y:S02]  /*b5b0*/  IMAD.MOV R2, RZ, RZ, -R0 ;  /* 0x000000ffff027224 */ /* 0x000fe400078e0a00 */
[----:B------:R-:W-:Y:S01]  /*b5c0*/  IMAD R18, R18, R0, R3 ;  /* 0x0000000012127224 */ /* 0x000fe200078e0203 */
[----:B------:R-:W-:Y:S01]  /*b5d0*/  LOP3.LUT R3, R10, R5, RZ, 0xc0, !PT ;  /* 0x000000050a037212 */ /* 0x000fe200078ec0ff */
[----:B---3--:R-:W-:-:S02]  /*b5e0*/  IMAD R0, R2, R26, R11 ;  /* 0x0000001a02007224 */ /* 0x008fc400078e020b */
[----:B------:R-:W-:Y:S02]  /*b5f0*/  IMAD.MOV.U32 R2, RZ, RZ, 0x1 ;  /* 0x00000001ff027424 */ /* 0x000fe400078e00ff */
[----:B------:R-:W-:-:S03]  /*b600*/  IMAD R3, R0, R14, R3 ;  /* 0x0000000e00037224 */ /* 0x000fc600078e0203 */
[----:B------:R-:W-:Y:S02]  /*b610*/  PRMT R0, R2, 0x7610, R0 ;  /* 0x0000761002007816 */ /* 0x000fe40000000000 */
[----:B----4-:R-:W-:-:S13]  /*b620*/  ISETP.NE.AND P0, PT, R4, 0x1, PT ;  /* 0x000000010400780c */ /* 0x010fda0003f05270 */
[----:B-1----:R-:W-:-:S04]  /*b630*/  @P0 IMAD R15, R13, R12, R16 ;  /* 0x0000000c0d0f0224 */ /* 0x002fc800078e0210 */
[----:B------:R-:W-:-:S05]  /*b640*/  IMAD R18, R18, R27, R15 ;  /* 0x0000001b12127224 */ /* 0x000fca00078e020f */
[----:B------:R-:W-:Y:S02]  /*b650*/  SEL R16, R3, R18, !P0 ;  /* 0x0000001203107207 */ /* 0x000fe40004000000 */
[----:B------:R-:W-:-:S07]  /*b660*/  SEL R18, R18, R3, !P0 ;  /* 0x0000000312127207 */ /* 0x000fce0004000000 */
.L_x_292:
[----:B------:R-:W-:-:S13]  /*b670*/  LOP3.LUT P0, RZ, R0, 0xff, RZ, 0xc0, !PT ;  /* 0x000000ff00ff7812 */ /* 0x000fda000780c0ff */
[----:B------:R-:W-:Y:S05]  /*b680*/  @P0 BRA `(.L_x_295) ;  /* 0xffffff58004c0947 */ /* 0x000fea000383ffff */
[----:B------:R-:W-:Y:S05]  /*b690*/  EXIT ;  /* 0x000000000000794d */ /* 0x000fea0003800000 */
.L_x_3:
[----:B------:R-:W2:Y:S04]  /*b6a0*/  LDL R19, [R1+0x1c] ;  /* 0x00001c0001137983 */ /* 0x000ea80000100800 */
[----:B0-----:R-:W3:Y:S01]  /*b6b0*/  LDL R20, [R1+0x18] ;  /* 0x0000180001147983 */ /* 0x001ee20000100800 */
[----:B------:R-:W-:Y:S01]  /*b6c0*/  IMAD.MOV.U32 R6, RZ, RZ, -0x1 ;  /* 0xffffffffff067424 */ /* 0x000fe200078e00ff */
[----:B------:R-:W-:-:S04]  /*b6d0*/  ULDC.64 UR4, c[0x0][0x650] ;  /* 0x0001940000047ab9 */ /* 0x000fc80000000a00 */
[----:B------:R0:W-:Y:S01]  /*b6e0*/  STL [R1+0x8], R6 ;  /* 0x0000080601007387 */ /* 0x0001e20000100800 */
[----:B------:R-:W-:Y:S01]  /*b6f0*/  PRMT R5, RZ, 0x7610, R5 ;  /* 0x00007610ff057816 */ /* 0x000fe20000000005 */
[----:B------:R-:W-:Y:S02]  /*b700*/  IMAD.MOV.U32 R17, RZ, RZ, -0x1 ;  /* 0xffffffffff117424 */ /* 0x000fe400078e00ff */
[----:B------:R-:W-:Y:S01]  /*b710*/  IMAD.MOV.U32 R16, RZ, RZ, -0x1 ;  /* 0xffffffffff107424 */ /* 0x000fe200078e00ff */
[----:B--2---:R-:W-:-:S04]  /*b720*/  ISETP.GE.U32.AND P0, PT, R19, UR4, PT ;  /* 0x0000000413007c0c */ /* 0x004fc8000bf06070 */
[----:B---3--:R-:W-:-:S13]  /*b730*/  ISETP.GE.U32.AND.EX P0, PT, R20, UR5, PT, P0 ;  /* 0x0000000514007c0c */ /* 0x008fda000bf06100 */
[----:B0-----:R-:W-:Y:S05]  /*b740*/  @P0 BRA `(.L_x_296) ;  /* 0x0000000400680947 */ /* 0x001fea0003800000 */
        /* <DEDUP_REMOVED lines=18> */
.L_x_297:
        /* <DEDUP_REMOVED lines=15> */
[----:B------:R-:W3:Y:S02]  /*b960*/  F2I.U32.TRUNC.NTZ R9, R9 ;  /* 0x0000000900097305 */ /* 0x000ee4000020f000 */
[----:B------:R-:W-:Y:S02]  /*b970*/  IMAD R3, R5, R17, R8 ;  /* 0x0000001105037224 */ /* 0x000fe400078e0208 */
[----:B------:R-:W-:Y:S02]  /*b980*/  IMAD.MOV.U32 R8, RZ, RZ, 0x1 ;  /* 0x00000001ff087424 */ /* 0x000fe400078e00ff */
[----:B------:R-:W-:Y:S01]  /*b990*/  IMAD.IADD R3, R7, 0x1, R3 ;  /* 0x0000000107037824 */ /* 0x000fe200078e0203 */
[----:B------:R-:W4:Y:S04]  /*b9a0*/  LDC R14, c[0x0][0x608] ;  /* 0x00018200ff0e7b82 */ /* 0x000f280000000800 */
[----:B0-----:R-:W-:-:S02]  /*b9b0*/  SHF.R.U64 R10, R6, R18, R3 ;  /* 0x00000012060a7219 */ /* 0x001fc40000001203 */
[----:B------:R-:W-:Y:S02]  /*b9c0*/  I2FP.F32.U32 R6, R4 ;  /* 0x0000000400067245 */ /* 0x000fe40000201000 */
[----:B------:R-:W0:Y:S01]  /*b9d0*/  LDC R19, c[0x0][0x658] ;  /* 0x00019600ff137b82 */ /* 0x000e220000000800 */
[----:B-1----:R-:W-:Y:S01]  /*b9e0*/  ISETP.NE.U32.AND P0, PT, R20, RZ, PT ;  /* 0x000000ff1400720c */ /* 0x002fe20003f05070 */
[----:B---3--:R-:W-:Y:S01]  /*b9f0*/  IMAD.MOV R5, RZ, RZ, -R9 ;  /* 0x000000ffff057224 */ /* 0x008fe200078e0a09 */
[----:B------:R-:W-:Y:S01]  /*ba00*/  SHF.R.U32.HI R3, RZ, R18, R3 ;  /* 0x00000012ff037219 */ /* 0x000fe20000011603 */
[----:B------:R-:W-:Y:S01]  /*ba10*/  FMUL R6, R6, UR4 ;  /* 0x0000000406067c20 */ /* 0x000fe20008400000 */
[----:B------:R-:W-:-:S03]  /*ba20*/  ISETP.NE.AND.EX P0, PT, R21, RZ, PT, P0 ;  /* 0x000000ff1500720c */ /* 0x000fc60003f05300 */
[----:B------:R-:W1:Y:S01]  /*ba30*/  LDC R17, c[0x0][0x148] ;  /* 0x00005200ff117b82 */ /* 0x000e620000000800 */
[----:B--2---:R-:W-:Y:S01]  /*ba40*/  IMAD R18, R11, R5, R2 ;  /* 0x000000050b127224 */ /* 0x004fe200078e0202 */
[----:B------:R2:W3:Y:S06]  /*ba50*/  F2I.U32.TRUNC.NTZ R15, R6 ;  /* 0x00000006000f7305 */ /* 0x0004ec000020f000 */
[----:B------:R-:W1:Y:S01]  /*ba60*/  LDC R16, c[0x0][0x600] ;  /* 0x00018000ff107b82 */ /* 0x000e620000000800 */
[-CC-:B----4-:R-:W-:Y:S02]  /*ba70*/  SHF.R.U64 R13, R10, R14.reuse, R3.reuse ;  /* 0x0000000e0a0d7219 */ /* 0x190fe40000001203 */
[----:B------:R-:W-:Y:S01]  /*ba80*/  SHF.R.U32.HI R2, RZ, R14, R3 ;  /* 0x0000000eff027219 */ /* 0x000fe20000011603 */
[----:B------:R-:W-:-:S04]  /*ba90*/  IMAD.MOV.U32 R14, RZ, RZ, -0x1 ;  /* 0xffffffffff0e7424 */ /* 0x000fc800078e00ff */
[----:B------:R-:W4:Y:S01]  /*baa0*/  LDC R22, c[0x0][0x648] ;  /* 0x00019200ff167b82 */ /* 0x000f220000000800 */
[-C--:B0-----:R-:W-:Y:S02]  /*bab0*/  SHF.L.U32 R5, R14, R19.reuse, RZ ;  /* 0x000000130e057219 */ /* 0x081fe400000006ff */
[-CC-:B------:R-:W-:Y:S02]  /*bac0*/  SHF.R.U64 R14, R13, R19.reuse, R2.reuse ;  /* 0x000000130d0e7219 */ /* 0x180fe40000001202 */
[-C--:B------:R-:W-:Y:S02]  /*bad0*/  SHF.R.U32.HI R3, RZ, R19.reuse, R2 ;  /* 0x00000013ff037219 */ /* 0x080fe40000011602 */
[----:B------:R-:W-:Y:S01]  /*bae0*/  SHF.L.U32 R19, R8, R19, RZ ;  /* 0x0000001308137219 */ /* 0x000fe200000006ff */
[----:B------:R-:W0:Y:S01]  /*baf0*/  LDC R23, c[0x0][0x638] ;  /* 0x00018e00ff177b82 */ /* 0x000e220000000800 */
[----:B------:R-:W-:Y:S01]  /*bb00*/  LOP3.LUT R24, RZ, R5, RZ, 0x33, !PT ;  /* 0x00000005ff187212 */ /* 0x000fe200078e33ff */
[----:B------:R-:W-:-:S06]  /*bb10*/  IMAD.MOV.U32 R2, RZ, RZ, R14 ;  /* 0x000000ffff027224 */ /* 0x000fcc00078e000e */
[----:B------:R-:W0:Y:S01]  /*bb20*/  LDC R25, c[0x0][0x610] ;  /* 0x00018400ff197b82 */ /* 0x000e220000000800 */
[----:B--23--:R-:W-:Y:S05]  /*bb30*/  @!P0 BRA `(.L_x_298) ;  /* 0x0000000000288947 */ /* 0x00cfea0003800000 */
[----:B------:R-:W2:Y:S02]  /*bb40*/  LDC R5, c[0x0][0x64c] ;  /* 0x00019300ff057b82 */ /* 0x000ea40000000800 */
[----:B--2---:R-:W-:-:S05]  /*bb50*/  IADD3 R5, P0, R14, R5, RZ ;  /* 0x000000050e057210 */ /* 0x004fca0007f1e0ff */
        /* <DEDUP_REMOVED lines=8> */
.L_x_298:
[----:B------:R-:W2:Y:S01]  /*bbe0*/  LDC R5, c[0x0][0x65c] ;  /* 0x00019700ff057b82 */ /* 0x000ea20000000800 */
[----:B------:R3:W-:Y:S01]  /*bbf0*/  STL [R1+0x8], R12 ;  /* 0x0000080c01007387 */ /* 0x0007e20000100800 */
[----:B----4-:R-:W-:Y:S01]  /*bc00*/  SHF.R.U64 R3, R2, R22, R3 ;  /* 0x0000001602037219 */ /* 0x010fe20000001203 */
[----:B------:R-:W-:Y:S01]  /*bc10*/  IMAD.MOV R15, RZ, RZ, -R15 ;  /* 0x000000ffff0f7224 */ /* 0x000fe200078e0a0f */
[----:B------:R-:W-:Y:S01]  /*bc20*/  LOP3.LUT R2, R13, R24, RZ, 0xc0, !PT ;  /* 0x000000180d027212 */ /* 0x000fe200078ec0ff */
[----:B-1----:R-:W-:Y:S01]  /*bc30*/  VIADD R7, R16, 0xffffffff ;  /* 0xffffffff10077836 */ /* 0x002fe20000000000 */
[----:B--2---:R-:W-:Y:S01]  /*bc40*/  ISETP.NE.AND P0, PT, R5, 0x1, PT ;  /* 0x000000010500780c */ /* 0x004fe20003f05270 */
[----:B------:R-:W-:-:S12]  /*bc50*/  IMAD.MOV R5, RZ, RZ, -R3 ;  /* 0x000000ffff057224 */ /* 0x000fd800078e0a03 */
[----:B------:R-:W-:Y:S02]  /*bc60*/  @P0 IMAD R18, R17, R15, R4 ;  /* 0x0000000f11120224 */ /* 0x000fe400078e0204 */
[----:B------:R-:W-:Y:S01]  /*bc70*/  IMAD R17, R19, R3, R2 ;  /* 0x0000000313117224 */ /* 0x000fe200078e0202 */
[----:B------:R-:W-:Y:S01]  /*bc80*/  LOP3.LUT R3, R10, R7, RZ, 0xc0, !PT ;  /* 0x000000070a037212 */ /* 0x000fe200078ec0ff */
[----:B0-----:R-:W-:Y:S02]  /*bc90*/  IMAD R2, R5, R23, R14 ;  /* 0x0000001705027224 */ /* 0x001fe400078e020e */
[----:B------:R-:W-:Y:S02]  /*bca0*/  IMAD R17, R17, R25, R18 ;  /* 0x0000001911117224 */ /* 0x000fe400078e0212 */
[----:B------:R-:W-:Y:S02]  /*bcb0*/  IMAD R2, R2, R16, R3 ;  /* 0x0000001002027224 */ /* 0x000fe400078e0203 */
[----:B------:R-:W-:-:S03]  /*bcc0*/  IMAD.MOV.U32 R5, RZ, RZ, 0x1 ;  /* 0x00000001ff057424 */ /* 0x000fc600078e00ff */
[----:B------:R-:W-:Y:S02]  /*bcd0*/  SEL R16, R2, R17, !P0 ;  /* 0x0000001102107207 */ /* 0x000fe40004000000 */
[----:B---3--:R-:W-:-:S07]  /*bce0*/  SEL R17, R17, R2, !P0 ;  /* 0x0000000211117207 */ /* 0x008fce0004000000 */
.L_x_296:
[----:B------:R-:W-:-:S08]  /*bcf0*/  NOP ;  /* 0x0000000000007918 */ /* 0x000fd00000000000 */
[----:B------:R-:W0:-:S00]  /*bd00*/  USETMAXREG.DEALLOC.CTAPOOL 0x28 ;  /* 0x00000028000079c8 */ /* 0x000e0000080e0500 */
[----:B0-----:R-:W-:-:S13]  /*bd10*/  ISETP.NE.AND P0, PT, R0, RZ, PT ;  /* 0x000000ff0000720c */ /* 0x001fda0003f05270 */
[----:B------:R-:W-:Y:S05]  /*bd20*/  @P0 EXIT ;  /* 0x000000000000094d */ /* 0x000fea0003800000 */
[----:B------:R-:W-:Y:S01]  /*bd30*/  IMAD.MOV.U32 R0, RZ, RZ, 0x1 ;  /* 0x00000001ff007424 */ /* 0x000fe200078e00ff */
[----:B------:R0:W-:Y:S01]  /*bd40*/  STL [R1+0x28], RZ ;  /* 0x000028ff01007387 */ /* 0x0001e20000100800 */
[----:B------:R-:W-:-:S03]  /*bd50*/  LOP3.LUT P0, RZ, R5, 0xff, RZ, 0xc0, !PT ;  /* 0x000000ff05ff7812 */ /* 0x000fc6000780c0ff */
[----:B------:R0:W-:Y:S10]  /*bd60*/  STL [R1+0x2c], R0 ;  /* 0x00002c0001007387 */ /* 0x0001f40000100800 */
[----:B0-----:R-:W-:Y:S05]  /*bd70*/  @!P0 BRA `(.L_x_299) ;  /* 0x0000001800dc8947 */ /* 0x001fea0003800000 */
[----:B------:R-:W2:Y:S01]  /*bd80*/  LDL R4, [R1+0x14] ;  /* 0x0000140001047983 */ /* 0x000ea20000100800 */
[----:B------:R-:W0:Y:S01]  /*bd90*/  LDC R0, c[0x0][0x28c] ;  /* 0x0000a300ff007b82 */ /* 0x000e220000000800 */
[----:B------:R-:W-:Y:S01]  /*bda0*/  ULDC UR37, c[0x0][0x658] ;  /* 0x0001960000257ab9 */ /* 0x000fe20000000800 */
[----:B------:R-:W-:Y:S01]  /*bdb0*/  UMOV UR5, 0xffffffff ;  /* 0xffffffff00057882 */ /* 0x000fe20000000000 */
[----:B------:R-:W1:Y:S01]  /*bdc0*/  S2R R2, SR_TID.X ;  /* 0x0000000000027919 */ /* 0x000e620000002100 */
[----:B------:R-:W-:Y:S01]  /*bdd0*/  ULDC UR4, c[0x0][0xc] ;  /* 0x0000030000047ab9 */ /* 0x000fe20000000800 */
[----:B------:R-:W-:Y:S01]  /*bde0*/  USHF.L.U32 UR38, UR5, UR37, URZ ;  /* 0x0000002505267299 */ /* 0x000fe2000800063f */
[----:B------:R-:W-:Y:S01]  /*bdf0*/  BSSY B7, `(.L_x_299) ;  /* 0x00001af000077945 */ /* 0x000fe20003800000 */
[----:B------:R-:W-:Y:S01]  /*be00*/  UMOV UR6, 0x1 ;  /* 0x0000000100067882 */ /* 0x000fe20000000000 */
[----:B------:R-:W-:Y:S01]  /*be10*/  ULDC UR5, c[0x0][0x10] ;  /* 0x0000040000057ab9 */ /* 0x000fe20000000800 */
[----:B------:R-:W-:-:S02]  /*be20*/  USHF.L.U32 UR37, UR6, UR37, URZ ;  /* 0x0000002506257299 */ /* 0x000fc4000800063f */
[----:B------:R-:W-:Y:S01]  /*be30*/  UIMAD.WIDE.U32 UR4, UR4, UR5, URZ ;  /* 0x00000005040472a5 */ /* 0x000fe2000f8e003f */
[----:B------:R-:W-:Y:S01]  /*be40*/  ULDC UR6, c[0x0][0x14] ;  /* 0x0000050000067ab9 */ /* 0x000fe20000000800 */
[----:B------:R-:W-:Y:S02]  /*be50*/  ULDC UR39, c[0x0][0x600] ;  /* 0x0001800000277ab9 */ /* 0x000fe40000000800 */
[----:B------:R-:W-:Y:S02]  /*be60*/  UIMAD.WIDE.U32 UR54, UR4, UR6, URZ ;  /* 0x00000006043672a5 */ /* 0x000fe4000f8e003f */
[----:B------:R-:W-:Y:S02]  /*be70*/  UIMAD UR45, UR5, UR6, URZ ;  /* 0x00000006052d72a4 */ /* 0x000fe4000f8e023f */
[----:B------:R-:W-:Y:S02]  /*be80*/  UIADD3 UR39, UR39, -0x1, URZ ;  /* 0xffffffff27277890 */ /* 0x000fe4000fffe03f */
[----:B------:R-:W-:-:S02]  /*be90*/  ULOP3.LUT UR38, URZ, UR38, URZ, 0x33, !UPT ;  /* 0x000000263f267292 */ /* 0x000fc4000f8e333f */
[----:B------:R-:W-:Y:S01]  /*bea0*/  UIADD3 UR45, UR55, UR45, URZ ;  /* 0x0000002d372d7290 */ /* 0x000fe2000fffe03f */
[----:B0-----:R-:W-:Y:S01]  /*beb0*/  VIADD R0, R0, 0x1f ;  /* 0x0000001f00007836 */ /* 0x001fe20000000000 */
[----:B------:R-:W-:-:S04]  /*bec0*/  ULDC.64 UR46, c[0x0][0x198] ;  /* 0x00006600002e7ab9 */ /* 0x000fc80000000a00 */
[----:B------:R-:W-:-:S04]  /*bed0*/  SHF.R.S32.HI R3, RZ, 0x1f, R0 ;  /* 0x0000001fff037819 */ /* 0x000fc80000011400 */
[----:B------:R-:W-:Y:S01]  /*bee0*/  LEA.HI R3, R3, R0, RZ, 0x5 ;  /* 0x0000000003037211 */ /* 0x000fe200078f28ff */
[----:B------:R-:W-:Y:S01]  /*bef0*/  IMAD.MOV.U32 R0, RZ, RZ, 0x1 ;  /* 0x00000001ff007424 */ /* 0x000fe200078e00ff */
[C---:B-1----:R-:W-:Y:S02]  /*bf00*/  LOP3.LUT P1, RZ, R2.reuse, 0x7f, RZ, 0xc0, !PT ;  /* 0x0000007f02ff7812 */ /* 0x042fe4000782c0ff */
[----:B------:R-:W-:-:S04]  /*bf10*/  LOP3.LUT P0, RZ, R2, 0x1f, RZ, 0xc0, !PT ;  /* 0x0000001f02ff7812 */ /* 0x000fc8000780c0ff */
[----:B------:R-:W-:-:S04]  /*bf20*/  PLOP3.LUT P0, PT, P0, P1, PT, 0x8a, 0x0 ;  /* 0x000000000000781c */ /* 0x000fc80000703172 */
[----:B------:R-:W-:Y:S02]  /*bf30*/  P2R R5, PR, RZ, 0x1 ;  /* 0x00000001ff057803 */ /* 0x000fe40000000000 */
[----:B--2---:R-:W-:Y:S01]  /*bf40*/  LOP3.LUT R2, R4, 0x2, RZ, 0xfc, !PT ;  /* 0x0000000204027812 */ /* 0x004fe200078efcff */
[----:B------:R-:W-:-:S04]  /*bf50*/  IMAD.MOV.U32 R4, RZ, RZ, 0x1 ;  /* 0x00000001ff047424 */ /* 0x000fc800078e00ff */
[----:B------:R0:W-:Y:S04]  /*bf60*/  STL [R1+0xc], R2 ;  /* 0x00000c0201007387 */ /* 0x0001e80000100800 */
[----:B------:R1:W-:Y:S04]  /*bf70*/  STL [R1+0x10], R5 ;  /* 0x0000100501007387 */ /* 0x0003e80000100800 */
[----:B------:R1:W-:Y:S01]  /*bf80*/  STL [R1+0x28], RZ ;  /* 0x000028ff01007387 */ /* 0x0003e20000100800 */
[--C-:B0-----:R-:W-:Y:S02]  /*bf90*/  SHF.R.S32.HI R2, RZ, 0x5, R3.reuse ;  /* 0x00000005ff027819 */ /* 0x101fe40000011403 */
[----:B------:R-:W-:Y:S01]  /*bfa0*/  PRMT R3, R0, 0x7610, R3 ;  /* 0x0000761000037816 */ /* 0x000fe20000000003 */
[----:B------:R1:W-:Y:S02]  /*bfb0*/  STL [R1+0x2c], R4 ;  /* 0x00002c0401007387 */ /* 0x0003e40000100800 */
[----:B------:R-:W-:-:S02]  /*bfc0*/  VIADD R0, R2, 0x1 ;  /* 0x0000000102007836 */ /* 0x000fc40000000000 */
[----:B------:R1:W-:Y:S04]  /*bfd0*/  STL [R1+0x24], R2 ;  /* 0x0000240201007387 */ /* 0x0003e80000100800 */
[----:B------:R1:W-:Y:S04]  /*bfe0*/  STL.S16 [R1+0x30], R3 ;  /* 0x0000300301007387 */ /* 0x0003e80000100600 */
[----:B------:R1:W-:Y:S02]  /*bff0*/  STL [R1+0x34], R0 ;  /* 0x0000340001007387 */ /* 0x0003e40000100800 */
.L_x_313:
[----:B------:R-:W-:-:S03]  /*c000*/  UMOV UR4, 0xffffffff ;  /* 0xffffffff00047882 */ /* 0x000fc60000000000 */
[----:B-1----:R-:W-:Y:S05]  /*c010*/  BRA.DIV UR4, `(.L_x_300) ;  /* 0x0000001e04587947 */ /* 0x002fea000b800000 */
[----:B------:R-:W-:-:S13]  /*c020*/  ELECT P6, URZ, PT ;  /* 0x00000000003f782f */ /* 0x000fda00038c0000 */
.L_x_326:
[----:B------:R-:W-:Y:S04]  /*c030*/  BSSY B6, `(.L_x_301) ;  /* 0x0000108000067945 */ /* 0x000fe80003800000 */
[----:B------:R-:W-:Y:S05]  /*c040*/  @!P6 BRA `(.L_x_302) ;  /* 0x000000100018e947 */ /* 0x000fea0003800000 */
[----:B-1----:R-:W0:Y:S01]  /*c050*/  S2R R3, SR_CgaCtaId ;  /* 0x0000000000037919 */ /* 0x002e220000008800 */
[----:B------:R-:W-:-:S04]  /*c060*/  MOV R0, 0x400 ;  /* 0x0000040000007802 */ /* 0x000fc80000000f00 */
[----:B0-----:R-:W-:-:S05]  /*c070*/  LEA R18, R3, R0, 0x18 ;  /* 0x0000000003127211 */ /* 0x001fca00078ec0ff */
[----:B------:R0:W-:Y:S01]  /*c080*/  STL [R1+0x20], R18 ;  /* 0x0000201201007387 */ /* 0x0001e20000100800 */
[----:B------:R-:W-:-:S05]  /*c090*/  VIADD R0, R18, 0x800 ;  /* 0x0000080012007836 */ /* 0x000fca0000000000 */
[----:B------:R-:W-:-:S13]  /*c0a0*/  LOP3.LUT P0, RZ, R0, 0x9f, RZ, 0xc0, !PT ;  /* 0x0000009f00ff7812 */ /* 0x000fda000780c0ff */
[----:B0-----:R-:W-:Y:S05]  /*c0b0*/  @!P0 BRA `(.L_x_303) ;  /* 0x0000000000408947 */ /* 0x001fea0003800000 */
[----:B------:R-:W-:Y:S01]  /*c0c0*/  MOV R2, 0x0 ;  /* 0x0000000000027802 */ /* 0x000fe20000000f00 */
[----:B------:R-:W-:Y:S01]  /*c0d0*/  ULDC.64 UR4, c[0x4][0x70] ;  /* 0x01001c0000047ab9 */ /* 0x000fe20000000a00 */
[----:B------:R-:W-:Y:S01]  /*c0e0*/  ULDC.64 UR6, c[0x4][0x8] ;  /* 0x0100020000067ab9 */ /* 0x000fe20000000a00 */
[----:B------:R-:W-:Y:S02]  /*c0f0*/  IMAD.U32 R4, RZ, RZ, UR4 ;  /* 0x00000004ff047e24 */ /* 0x000fe4000f8e00ff */
[----:B------:R-:W-:Y:S01]  /*c100*/  IMAD.U32 R5, RZ, RZ, UR5 ;  /* 0x00000005ff057e24 */ /* 0x000fe2000f8e00ff */
[----:B------:R-:W0:Y:S01]  /*c110*/  LDC.64 R2, c[0x4][R2] ;  /* 0x0100000002027b82 */ /* 0x000e220000000a00 */
[----:B------:R-:W-:Y:S01]  /*c120*/  ULDC.64 UR4, c[0x4][0x78] ;  /* 0x01001e0000047ab9 */ /* 0x000fe20000000a00 */
[----:B------:R-:W-:Y:S02]  /*c130*/  IMAD.U32 R10, RZ, RZ, UR6 ;  /* 0x00000006ff0a7e24 */ /* 0x000fe4000f8e00ff */
[----:B------:R-:W-:-:S02]  /*c140*/  IMAD.U32 R6, RZ, RZ, UR4 ;  /* 0x00000004ff067e24 */ /* 0x000fc4000f8e00ff */
[----:B------:R-:W-:Y:S02]  /*c150*/  IMAD.U32 R7, RZ, RZ, UR5 ;  /* 0x00000005ff077e24 */ /* 0x000fe4000f8e00ff */
[----:B------:R-:W-:Y:S02]  /*c160*/  IMAD.U32 R11, RZ, RZ, UR7 ;  /* 0x00000007ff0b7e24 */ /* 0x000fe4000f8e00ff */
[----:B------:R-:W-:Y:S02]  /*c170*/  IMAD.MOV.U32 R8, RZ, RZ, 0x70 ;  /* 0x00000070ff087424 */ /* 0x000fe400078e00ff */
[----:B------:R-:W-:Y:S02]  /*c180*/  IMAD.MOV.U32 R12, RZ, RZ, 0x1 ;  /* 0x00000001ff0c7424 */ /* 0x000fe400078e00ff */
[----:B------:R-:W-:-:S07]  /*c190*/  IMAD.MOV.U32 R13, RZ, RZ, RZ ;  /* 0x000000ffff0d7224 */ /* 0x000fce00078e00ff */
[----:B------:R-:W-:-:S07]  /*c1a0*/  LEPC R20, `(.L_x_303) ;  /* 0x000000001014794e */ /* 0x000fce0000000000 */
[----:B0-----:R-:W-:Y:S05]  /*c1b0*/  CALL.ABS.NOINC R2 ;  /* 0x0000000002007343 */ /* 0x001fea0003c00000 */
.L_x_303:
[----:B------:R-:W-:-:S05]  /*c1c0*/  VIADD R0, R18, 0x20800 ;  /* 0x0002080012007836 */ /* 0x000fca0000000000 */
[----:B------:R-:W-:-:S13]  /*c1d0*/  LOP3.LUT P0, RZ, R0, 0x3ff, RZ, 0xc0, !PT ;  /* 0x000003ff00ff7812 */ /* 0x000fda000780c0ff */
[----:B------:R-:W-:Y:S05]  /*c1e0*/  @!P0 BRA `(.L_x_304) ;  /* 0x0000000000408947 */ /* 0x000fea0003800000 */
        /* <DEDUP_REMOVED lines=16> */
.L_x_304:
[----:B------:R-:W0:Y:S02]  /*c2f0*/  LDC R0, c[0x0][0x28c] ;  /* 0x0000a300ff007b82 */ /* 0x000e240000000800 */
[----:B0-----:R-:W-:-:S13]  /*c300*/  ISETP.GE.AND P0, PT, R0, 0x1, PT ;  /* 0x000000010000780c */ /* 0x001fda0003f06270 */
[----:B------:R-:W-:Y:S05]  /*c310*/  @!P0 BRA `(.L_x_302) ;  /* 0x0000000c00648947 */ /* 0x000fea0003800000 */
[----:B------:R-:W-:Y:S01]  /*c320*/  IMAD.SHL.U32 R0, R17, 0x100, RZ ;  /* 0x0000010011007824 */ /* 0x000fe200078e00ff */
[----:B------:R0:W5:Y:S01]  /*c330*/  LDL R4, [R1+0x34] ;  /* 0x0000340001047983 */ /* 0x0001620000100800 */
[----:B------:R-:W-:Y:S02]  /*c340*/  IMAD.SHL.U32 R2, R16, 0x80, RZ ;  /* 0x0000008010027824 */ /* 0x000fe400078e00ff */
[C---:B------:R-:W-:Y:S01]  /*c350*/  VIADD R8, R0.reuse, 0x8 ;  /* 0x0000000800087836 */ /* 0x040fe20000000000 */
[----:B------:R0:W5:Y:S01]  /*c360*/  LDL R5, [R1+0x2c] ;  /* 0x00002c0001057983 */ /* 0x0001620000100800 */
[C---:B------:R-:W-:Y:S02]  /*c370*/  VIADD R9, R0.reuse, 0x10 ;  /* 0x0000001000097836 */ /* 0x040fe40000000000 */
[----:B------:R-:W-:Y:S01]  /*c380*/  IMAD.MOV.U32 R3, RZ, RZ, RZ ;  /* 0x000000ffff037224 */ /* 0x000fe200078e00ff */
[----:B------:R0:W5:Y:S01]  /*c390*/  LDL R6, [R1+0x28] ;  /* 0x0000280001067983 */ /* 0x0001620000100800 */
[----:B------:R-:W-:-:S03]  /*c3a0*/  VIADD R7, R0, 0x18 ;  /* 0x0000001800077836 */ /* 0x000fc60000000000 */
[----:B------:R1:W-:Y:S01]  /*c3b0*/  STL [R1+0x4], R8 ;  /* 0x0000040801007387 */ /* 0x0003e20000100800 */
[C---:B------:R-:W-:Y:S02]  /*c3c0*/  VIADD R10, R0.reuse, 0x30 ;  /* 0x00000030000a7836 */ /* 0x040fe40000000000 */
[C---:B------:R-:W-:Y:S01]  /*c3d0*/  VIADD R11, R0.reuse, 0x38 ;  /* 0x00000038000b7836 */ /* 0x040fe20000000000 */
[----:B------:R2:W-:Y:S01]  /*c3e0*/  STL [R1], R9 ;  /* 0x0000000901007387 */ /* 0x0005e20000100800 */
[C---:B------:R-:W-:Y:S02]  /*c3f0*/  VIADD R12, R0.reuse, 0x40 ;  /* 0x00000040000c7836 */ /* 0x040fe40000000000 */
[C---:B------:R-:W-:Y:S02]  /*c400*/  VIADD R13, R0.reuse, 0x48 ;  /* 0x00000048000d7836 */ /* 0x040fe40000000000 */
[C---:B------:R-:W-:Y:S02]  /*c410*/  VIADD R14, R0.reuse, 0x50 ;  /* 0x00000050000e7836 */ /* 0x040fe40000000000 */
[----:B-1----:R-:W-:-:S02]  /*c420*/  VIADD R8, R0, 0x20 ;  /* 0x0000002000087836 */ /* 0x002fc40000000000 */
[C---:B------:R-:W-:Y:S02]  /*c430*/  VIADD R15, R0.reuse, 0x58 ;  /* 0x00000058000f7836 */ /* 0x040fe40000000000 */
[C---:B--2---:R-:W-:Y:S02]  /*c440*/  VIADD R9, R0.reuse, 0x28 ;  /* 0x0000002800097836 */ /* 0x044fe40000000000 */
[C---:B------:R-:W-:Y:S02]  /*c450*/  VIADD R16, R0.reuse, 0x60 ;  /* 0x0000006000107836 */ /* 0x040fe40000000000 */
[C---:B------:R-:W-:Y:S02]  /*c460*/  VIADD R17, R0.reuse, 0x68 ;  /* 0x0000006800117836 */ /* 0x040fe40000000000 */
[C---:B------:R-:W-:Y:S02]  /*c470*/  VIADD R18, R0.reuse, 0x70 ;  /* 0x0000007000127836 */ /* 0x040fe40000000000 */
[----:B------:R-:W-:-:S02]  /*c480*/  VIADD R19, R0, 0x78 ;  /* 0x0000007800137836 */ /* 0x000fc40000000000 */
[C---:B------:R-:W-:Y:S02]  /*c490*/  VIADD R20, R0.reuse, 0x80 ;  /* 0x0000008000147836 */ /* 0x040fe40000000000 */
[C---:B------:R-:W-:Y:S02]  /*c4a0*/  VIADD R21, R0.reuse, 0x88 ;  /* 0x0000008800157836 */ /* 0x040fe40000000000 */
        /* <DEDUP_REMOVED lines=13> */
[----:B0-----:R-:W-:-:S07]  /*c580*/  VIADD R35, R0, 0xf8 ;  /* 0x000000f800237836 */ /* 0x001fce0000000000 */
.L_x_308:
[----:B------:R0:W-:Y:S04]  /*c590*/  STL [R1+0x38], R0 ;  /* 0x0000380001007387 */ /* 0x0001e80000100800 */
[----:B0-----:R-:W2:Y:S01]  /*c5a0*/  LDL R0, [R1+0x20] ;  /* 0x0000200001007983 */ /* 0x001ea20000100800 */
[----:B-----5:R-:W-:Y:S01]  /*c5b0*/  SHF.L.U32 R37, R5, 0x1f, RZ ;  /* 0x0000001f05257819 */ /* 0x020fe200000006ff */
[----:B--2---:R-:W-:Y:S02]  /*c5c0*/  IMAD R36, R6, 0x8, R0 ;  /* 0x0000000806247824 */ /* 0x004fe400078e0200 */
[----:B------:R0:W5:Y:S02]  /*c5d0*/  LDL.LU R0, [R1+0x38] ;  /* 0x0000380001007983 */ /* 0x0001640000300800 */
[----:B------:R-:W1:Y:S02]  /*c5e0*/  SYNCS.PHASECHK.TRANS64.TRYWAIT P0, [R36+URZ+0x20], R37 ;  /* 0x00002025240075a7 */ /* 0x000e64000800017f */
[----:B01----:R-:W-:Y:S05]  /*c5f0*/  @!P0 BRA `(.L_x_305) ;  /* 0x0000001800008947 */ /* 0x003fea0003800000 */
.L_x_327:
[----:B------:R1:W-:Y:S04]  /*c600*/  STL [R1+0x3c], R2 ;  /* 0x00003c0201007387 */ /* 0x0003e80000100800 */
[----:B-----5:R2:W-:Y:S01]  /*c610*/  STL [R1+0x38], R0 ;  /* 0x0000380001007387 */ /* 0x0205e20000100800 */
[----:B-1----:R-:W1:Y:S03]  /*c620*/  S2R R2, SR_TID.X ;  /* 0x0000000000027919 */ /* 0x002e660000002100 */
[----:B--2---:R-:W2:Y:S01]  /*c630*/  LDL R0, [R1+0xc] ;  /* 0x00000c0001007983 */ /* 0x004ea20000100800 */
[----:B-1----:R-:W-:-:S03]  /*c640*/  LOP3.LUT P0, RZ, R2, 0x7f, RZ, 0xc0, !PT ;  /* 0x0000007f02ff7812 */ /* 0x002fc6000780c0ff */
[----:B------:R1:W5:Y:S10]  /*c650*/  LDL.LU R2, [R1+0x3c] ;  /* 0x00003c0001027983 */ /* 0x0003740000300800 */
[----:B0-----:R-:W0:Y:S02]  /*c660*/  @!P0 LDC R37, c[0x0][0x500] ;  /* 0x00014000ff258b82 */ /* 0x001e240000000800 */
[----:B0-----:R2:W-:Y:S02]  /*c670*/  @!P0 SYNCS.ARRIVE.TRANS64 RZ, [R36+URZ], R37 ;  /* 0x0000002524ff89a7 */ /* 0x0015e4000800003f */
[----:B--2---:R-:W-:-:S02]  /*c680*/  PRMT R37, R0, 0x9910, RZ ;  /* 0x0000991000257816 */ /* 0x004fc400000000ff */
[----:B------:R1:W5:Y:S02]  /*c690*/  LDL.LU R0, [R1+0x38] ;  /* 0x0000380001007983 */ /* 0x0003640000300800 */
[----:B------:R-:W-:-:S13]  /*c6a0*/  ISETP.NE.AND P0, PT, R37, 0x2, PT ;  /* 0x000000022500780c */ /* 0x000fda0003f05270 */
[----:B-1----:R-:W-:Y:S05]  /*c6b0*/  @P0 BRA `(.L_x_306) ;  /* 0x0000000000040947 */ /* 0x002fea0003800000 */
[----:B------:R-:W-:Y:S01]  /*c6c0*/  BPT.TRAP 0x1 ;  /* 0x000000040000795c */ /* 0x000fe20000300000 */
.L_x_306:
[----:B-----5:R0:W-:Y:S04]  /*c6d0*/  STL [R1+0x38], R0 ;  /* 0x0000380001007387 */ /* 0x0201e80000100800 */
[----:B0-----:R-:W2:Y:S02]  /*c6e0*/  LDL R0, [R1+0x10] ;  /* 0x0000100001007983 */ /* 0x001ea40000100800 */
[----:B--2---:R-:W-:Y:S02]  /*c6f0*/  ISETP.NE.AND P0, PT, R0, RZ, PT ;  /* 0x000000ff0000720c */ /* 0x004fe40003f05270 */
[----:B------:R0:W5:Y:S11]  /*c700*/  LDL.LU R0, [R1+0x38] ;  /* 0x0000380001007983 */ /* 0x0001760000300800 */
[----:B0-----:R-:W-:Y:S05]  /*c710*/  @P0 BRA `(.L_x_307) ;  /* 0x0000000000040947 */ /* 0x001fea0003800000 */
[----:B------:R-:W-:Y:S01]  /*c720*/  BPT.TRAP 0x1 ;  /* 0x000000040000795c */ /* 0x000fe20000300000 */
.L_x_307:
[----:B------:R0:W-:Y:S04]  /*c730*/  STL [R1+0x44], R35 ;  /* 0x0000442301007387 */ /* 0x0001e80000100800 */
[----:B0-----:R-:W2:Y:S04]  /*c740*/  LDL R35, [R1+0x20] ;  /* 0x0000200001237983 */ /* 0x001ea80000100800 */
[----:B------:R0:W-:Y:S04]  /*c750*/  STL [R1+0x40], R2 ;  /* 0x0000400201007387 */ /* 0x0001e80000100800 */
[----:B0-----:R-:W3:Y:S04]  /*c760*/  LDL R2, [R1+0x8] ;  /* 0x0000080001027983 */ /* 0x001ee80000100800 */
[----:B------:R0:W-:Y:S04]  /*c770*/  STL [R1+0x3c], R4 ;  /* 0x00003c0401007387 */ /* 0x0001e80000100800 */
[----:B0-----:R-:W4:Y:S04]  /*c780*/  LDL R4, [R1+0x4] ;  /* 0x0000040001047983 */ /* 0x001f280000100800 */
[----:B------:R0:W-:Y:S04]  /*c790*/  STL [R1+0x38], R5 ;  /* 0x0000380501007387 */ /* 0x0001e80000100800 */
[----:B0-----:R-:W4:Y:S01]  /*c7a0*/  LDL R5, [R1] ;  /* 0x0000000001057983 */ /* 0x001f220000100800 */
[----:B------:R-:W-:Y:S01]  /*c7b0*/  R2UR UR17, R36 ;  /* 0x00000000241172ca */ /* 0x000fe200000e0000 */
[----:B------:R-:W-:Y:S01]  /*c7c0*/  UIADD3 UR14, UP0, UR46, 0xf0, URZ ;  /* 0x000000f02e0e7890 */ /* 0x000fe2000ff1e03f */
[----:B------:R-:W-:-:S02]  /*c7d0*/  R2UR UR19, R3 ;  /* 0x00000000031372ca */ /* 0x000fc400000e0000 */
[----:B-----5:R-:W-:Y:S01]  /*c7e0*/  R2UR UR18, R0 ;  /* 0x00000000001272ca */ /* 0x020fe200000e0000 */
[----:B------:R-:W-:Y:S01]  /*c7f0*/  UIADD3.X UR15, URZ, UR47, URZ, UP0, !UPT ;  /* 0x0000002f3f0f7290 */ /* 0x000fe200087fe43f */
[----:B------:R-:W-:Y:S01]  /*c800*/  UMOV UR6, 0x0 ;  /* 0x0000000000067882 */ /* 0x000fe20000000000 */
[----:B------:R-:W-:Y:S01]  /*c810*/  UMOV UR7, 0x10000000 ;  /* 0x1000000000077882 */ /* 0x000fe20000000000 */
[----:B------:R-:W-:Y:S02]  /*c820*/  R2UR UR26, R7 ;  /* 0x00000000071a72ca */ /* 0x000fe400000e0000 */
[----:B------:R-:W-:Y:S01]  /*c830*/  R2UR UR10, R9 ;  /* 0x00000000090a72ca */ /* 0x000fe200000e0000 */
[----:B--2---:R-:W-:-:S05]  /*c840*/  IMAD R36, R6, 0x8000, R35 ;  /* 0x0000800006247824 */ /* 0x004fca00078e0223 */
[----:B------:R-:W-:Y:S01]  /*c850*/  R2UR UR5, R36 ;  /* 0x00000000240572ca */ /* 0x000fe200000e0000 */
[----:B------:R-:W-:Y:S02]  /*c860*/  IMAD R36, R6, 0x4000, R35 ;  /* 0x0000400006247824 */ /* 0x000fe400078e0223 */
[----:B------:R-:W2:Y:S01]  /*c870*/  LDL.LU R35, [R1+0x44] ;  /* 0x0000440001237983 */ /* 0x000ea20000300800 */
[----:B---3--:R-:W-:-:S03]  /*c880*/  R2UR UR20, R2 ;  /* 0x00000000021472ca */ /* 0x008fc600000e0000 */
[----:B------:R-:W3:Y:S01]  /*c890*/  LDL.LU R2, [R1+0x40] ;  /* 0x0000400001027983 */ /* 0x000ee20000300800 */
[----:B----4-:R-:W-:-:S03]  /*c8a0*/  R2UR UR50, R4 ;  /* 0x00000000043272ca */ /* 0x010fc600000e0000 */
[----:B------:R-:W4:Y:S01]  /*c8b0*/  LDL.LU R4, [R1+0x3c] ;  /* 0x00003c0001047983 */ /* 0x000f220000300800 */
[----:B------:R-:W-:-:S03]  /*c8c0*/  R2UR UR34, R5 ;  /* 0x00000000052272ca */ /* 0x000fc600000e0000 */
[----:B------:R-:W3:Y:S01]  /*c8d0*/  LDL.LU R5, [R1+0x38] ;  /* 0x0000380001057983 */ /* 0x000ee20000300800 */
[----:B------:R-:W-:Y:S01]  /*c8e0*/  UIADD3 UR16, UR5, 0x800, URZ ;  /* 0x0000080005107890 */ /* 0x000fe2000fffe03f */
[----:B------:R-:W-:Y:S01]  /*c8f0*/  R2UR UR42, R10 ;  /* 0x000000000a2a72ca */ /* 0x000fe200000e0000 */
[----:B------:R-:W-:Y:S01]  /*c900*/  UIADD3 UR48, UR5, 0xc00, URZ ;  /* 0x00000c0005307890 */ /* 0x000fe2000fffe03f */
[----:B------:R-:W-:Y:S01]  /*c910*/  R2UR UR58, R25 ;  /* 0x00000000193a72ca */ /* 0x000fe200000e0000 */
[----:B------:R-:W-:Y:S01]  /*c920*/  UIADD3 UR32, UR5, 0x1000, URZ ;  /* 0x0000100005207890 */ /* 0x000fe2000fffe03f */
[----:B------:R-:W-:-:S04]  /*c930*/  R2UR UR4, R36 ;  /* 0x00000000240472ca */ /* 0x000fc800000e0000 */
[----:B------:R0:W-:Y:S01]  /*c940*/  UTMALDG.3D [UR16], [UR14], desc[UR6] ;  /* 0x000006100e0075b4 */ /* 0x0001e20008011000 */
[----:B------:R-:W-:Y:S02]  /*c950*/  UIADD3 UR24, UR5, 0x1400, URZ ;  /* 0x0000140005187890 */ /* 0x000fe4000fffe03f */
[----:B------:R-:W-:Y:S01]  /*c960*/  UIADD3 UR8, UR5, 0x1c00, URZ ;  /* 0x00001c0005087890 */ /* 0x000fe2000fffe03f */
[----:B------:R-:W-:Y:S01]  /*c970*/  UMOV UR49, UR17 ;  /* 0x0000001100317c82 */ /* 0x000fe20008000000 */
[----:B------:R-:W-:Y:S01]  /*c980*/  UMOV UR51, UR19 ;  /* 0x0000001300337c82 */ /* 0x000fe20008000000 */
[----:B------:R-:W-:Y:S01]  /*c990*/  UMOV UR52, UR20 ;  /* 0x0000001400347c82 */ /* 0x000fe20008000000 */
[----:B------:R-:W-:Y:S01]  /*c9a0*/  UMOV UR33, UR17 ;  /* 0x0000001100217c82 */ /* 0x000fe20008000000 */
[----:B------:R-:W-:Y:S01]  /*c9b0*/  UMOV UR35, UR19 ;  /* 0x0000001300237c82 */ /* 0x000fe20008000000 */
[----:B------:R-:W-:Y:S01]  /*c9c0*/  UMOV UR36, UR20 ;  /* 0x0000001400247c82 */ /* 0x000fe20008000000 */
[----:B------:R-:W-:Y:S01]  /*c9d0*/  UTMALDG.3D [UR48], [UR14], desc[UR6] ;  /* 0x000006300e0075b4 */ /* 0x000fe20008011000 */
[----:B------:R-:W-:Y:S01]  /*c9e0*/  UMOV UR25, UR17 ;  /* 0x0000001100197c82 */ /* 0x000fe20008000000 */
[----:B------:R-:W-:Y:S01]  /*c9f0*/  UMOV UR27, UR19 ;  /* 0x00000013001b7c82 */ /* 0x000fe20008000000 */
[----:B------:R-:W-:Y:S01]  /*ca00*/  UMOV UR28, UR20 ;  /* 0x00000014001c7c82 */ /* 0x000fe20008000000 */
[----:B------:R-:W-:Y:S01]  /*ca10*/  UMOV UR9, UR17 ;  /* 0x0000001100097c82 */ /* 0x000fe20008000000 */
[----:B------:R-:W-:Y:S01]  /*ca20*/  UMOV UR11, UR19 ;  /* 0x00000013000b7c82 */ /* 0x000fe20008000000 */
[----:B------:R-:W-:Y:S01]  /*ca30*/  UMOV UR12, UR20 ;  /* 0x00000014000c7c82 */ /* 0x000fe20008000000 */
[----:B------:R1:W-:Y:S01]  /*ca40*/  UTMALDG.3D [UR32], [UR14], desc[UR6] ;  /* 0x000006200e0075b4 */ /* 0x0003e20008011000 */
[----:B0-----:R-:W-:Y:S01]  /*ca50*/  R2UR UR18, R8 ;  /* 0x00000000081272ca */ /* 0x001fe200000e0000 */
[----:B------:R-:W-:Y:S01]  /*ca60*/  UIADD3 UR16, UR5, 0x1800, URZ ;  /* 0x0000180005107890 */ /* 0x000fe2000fffe03f */
[----:B------:R0:W-:Y:S01]  /*ca70*/  UTMALDG.3D [UR24], [UR14], desc[UR6] ;  /* 0x000006180e0075b4 */ /* 0x0001e20008011000 */
[----:B------:R-:W-:-:S10]  /*ca80*/  UIADD3 UR40, UR5, 0x2000, URZ ;  /* 0x0000200005287890 */ /* 0x000fd4000fffe03f */
[----:B------:R0:W-:Y:S01]  /*ca90*/  UTMALDG.3D [UR16], [UR14], desc[UR6] ;  /* 0x000006100e0075b4 */ /* 0x0001e20008011000 */
[----:B-1----:R-:W-:Y:S01]  /*caa0*/  R2UR UR34, R11 ;  /* 0x000000000b2272ca */ /* 0x002fe200000e0000 */
[----:B------:R1:W-:Y:S01]  /*cab0*/  UTMALDG.3D [UR8], [UR14], desc[UR6] ;  /* 0x000006080e0075b4 */ /* 0x0003e20008011000 */
[----:B------:R-:W-:Y:S01]  /*cac0*/  UIADD3 UR32, UR5, 0x2400, URZ ;  /* 0x0000240005207890 */ /* 0x000fe2000fffe03f */
[----:B0-----:R-:W-:Y:S01]  /*cad0*/  R2UR UR26, R12 ;  /* 0x000000000c1a72ca */ /* 0x001fe200000e0000 */
[----:B------:R-:W-:Y:S01]  /*cae0*/  UIADD3 UR24, UR5, 0x2800, URZ ;  /* 0x0000280005187890 */ /* 0x000fe2000fffe03f */
[----:B------:R-:W-:Y:S01]  /*caf0*/  R2UR UR18, R13 ;  /* 0x000000000d1272ca */ /* 0x000fe200000e0000 */
[----:B------:R-:W-:Y:S01]  /*cb00*/  UIADD3 UR16, UR5, 0x2c00, URZ ;  /* 0x00002c0005107890 */ /* 0x000fe2000fffe03f */
[----:B-1----:R-:W-:Y:S01]  /*cb10*/  R2UR UR10, R14 ;  /* 0x000000000e0a72ca */ /* 0x002fe200000e0000 */
[----:B------:R-:W-:Y:S01]  /*cb20*/  UIADD3 UR8, UR5, 0x3000, URZ ;  /* 0x0000300005087890 */ /* 0x000fe2000fffe03f */
[----:B------:R-:W-:Y:S01]  /*cb30*/  UMOV UR41, UR17 ;  /* 0x0000001100297c82 */ /* 0x000fe20008000000 */
[----:B------:R-:W-:Y:S01]  /*cb40*/  UMOV UR43, UR19 ;  /* 0x00000013002b7c82 */ /* 0x000fe20008000000 */
[----:B------:R-:W-:Y:S01]  /*cb50*/  UMOV UR44, UR20 ;  /* 0x00000014002c7c82 */ /* 0x000fe20008000000 */
[----:B------:R-:W-:Y:S01]  /*cb60*/  R2UR UR50, R15 ;  /* 0x000000000f3272ca */ /* 0x000fe200000e0000 */
[----:B------:R-:W-:Y:S01]  /*cb70*/  UTMALDG.3D [UR40], [UR14], desc[UR6] ;  /* 0x000006280e0075b4 */ /* 0x000fe20008011000 */
[----:B------:R-:W-:Y:S01]  /*cb80*/  UIADD3 UR48, UR5, 0x3400, URZ ;  /* 0x0000340005307890 */ /* 0x000fe2000fffe03f */
[----:B------:R0:W-:Y:S01]  /*cb90*/  UTMALDG.3D [UR32], [UR14], desc[UR6] ;  /* 0x000006200e0075b4 */ /* 0x0001e20008011000 */
[----:B------:R1:W-:Y:S02]  /*cba0*/  UTMALDG.3D [UR24], [UR14], desc[UR6] ;  /* 0x000006180e0075b4 */ /* 0x0003e40008011000 */
[----:B------:R1:W-:Y:S01]  /*cbb0*/  UTMALDG.3D [UR16], [UR14], desc[UR6] ;  /* 0x000006100e0075b4 */ /* 0x0003e20008011000 */
[----:B0-----:R-:W-:Y:S01]  /*cbc0*/  R2UR UR34, R16 ;  /* 0x00000000102272ca */ /* 0x001fe200000e0000 */
[----:B------:R0:W-:Y:S01]  /*cbd0*/  UTMALDG.3D [UR8], [UR14], desc[UR6] ;  /* 0x000006080e0075b4 */ /* 0x0001e20008011000 */
[----:B------:R-:W-:Y:S01]  /*cbe0*/  UIADD3 UR32, UR5, 0x3800, URZ ;  /* 0x0000380005207890 */ /* 0x000fe2000fffe03f */
[----:B-1----:R-:W-:Y:S01]  /*cbf0*/  R2UR UR26, R17 ;  /* 0x00000000111a72ca */ /* 0x002fe200000e0000 */
[----:B------:R-:W-:-:S02]  /*cc00*/  UIADD3 UR24, UR5, 0x3c00, URZ ;  /* 0x00003c0005187890 */ /* 0x000fc4000fffe03f */
[----:B------:R-:W-:Y:S01]  /*cc10*/  UTMALDG.3D [UR48], [UR14], desc[UR6] ;  /* 0x000006300e0075b4 */ /* 0x000fe20008011000 */
[----:B------:R-:W-:Y:S01]  /*cc20*/  R2UR UR18, R18 ;  /* 0x00000000121272ca */ /* 0x000fe200000e0000 */
[----:B------:R-:W-:-:S05]  /*cc30*/  UIADD3 UR16, UR5, 0x4000, URZ ;  /* 0x0000400005107890 */ /* 0x000fca000fffe03f */
[----:B------:R1:W-:Y:S01]  /*cc40*/  UTMALDG.3D [UR32], [UR14], desc[UR6] ;  /* 0x000006200e0075b4 */ /* 0x0003e20008011000 */
[----:B0-----:R-:W-:Y:S01]  /*cc50*/  R2UR UR10, R19 ;  /* 0x00000000130a72ca */ /* 0x001fe200000e0000 */
[----:B------:R-:W-:Y:S01]  /*cc60*/  UIADD3 UR8, UR5, 0x4400, URZ ;  /* 0x0000440005087890 */ /* 0x000fe2000fffe03f */
[----:B------:R-:W-:Y:S01]  /*cc70*/  R2UR UR42, R20 ;  /* 0x00000000142a72ca */ /* 0x000fe200000e0000 */
[----:B------:R0:W-:Y:S01]  /*cc80*/  UTMALDG.3D [UR24], [UR14], desc[UR6] ;  /* 0x000006180e0075b4 */ /* 0x0001e20008011000 */
[----:B------:R-:W-:Y:S02]  /*cc90*/  UIADD3 UR40, UR5, 0x4800, URZ ;  /* 0x0000480005287890 */ /* 0x000fe4000fffe03f */
[----:B------:R0:W-:Y:S01]  /*cca0*/  UTMALDG.3D [UR16], [UR14], desc[UR6] ;  /* 0x000006100e0075b4 */ /* 0x0001e20008011000 */
[----:B-1----:R-:W-:-:S06]  /*ccb0*/  R2UR UR34, R21 ;  /* 0x00000000152272ca */ /* 0x002fcc00000e0000 */
[----:B------:R1:W-:Y:S01]  /*ccc0*/  UTMALDG.3D [UR8], [UR14], desc[UR6] ;  /* 0x000006080e0075b4 */ /* 0x0003e20008011000 */
[----:B------:R-:W-:Y:S01]  /*ccd0*/  UIADD3 UR32, UR5, 0x4c00, URZ ;  /* 0x00004c0005207890 */ /* 0x000fe2000fffe03f */
[----:B0-----:R-:W-:Y:S01]  /*cce0*/  R2UR UR26, R22 ;  /* 0x00000000161a72ca */ /* 0x001fe200000e0000 */
[----:B------:R-:W-:Y:S01]  /*ccf0*/  UIADD3 UR24, UR5, 0x5000, URZ ;  /* 0x0000500005187890 */ /* 0x000fe2000fffe03f */
[----:B------:R0:W-:Y:S01]  /*cd00*/  UTMALDG.3D [UR40], [UR14], desc[UR6] ;  /* 0x000006280e0075b4 */ /* 0x0001e20008011000 */
[----:B------:R-:W-:Y:S01]  /*cd10*/  R2UR UR18, R23 ;  /* 0x00000000171272ca */ /* 0x000fe200000e0000 */
[----:B------:R-:W-:Y:S01]  /*cd20*/  UIADD3 UR16, UR5, 0x5400, URZ ;  /* 0x0000540005107890 */ /* 0x000fe2000fffe03f */
[----:B------:R-:W-:-:S03]  /*cd30*/  R2UR UR50, R26 ;  /* 0x000000001a3272ca */ /* 0x000fc600000e0000 */
[----:B------:R0:W-:Y:S01]  /*cd40*/  UTMALDG.3D [UR32], [UR14], desc[UR6] ;  /* 0x000006200e0075b4 */ /* 0x0001e20008011000 */
[----:B-1----:R-:W-:Y:S01]  /*cd50*/  R2UR UR10, R24 ;  /* 0x00000000180a72ca */ /* 0x002fe200000e0000 */
[----:B------:R-:W-:-:S03]  /*cd60*/  UIADD3 UR8, UR5, 0x5800, URZ ;  /* 0x0000580005087890 */ /* 0x000fc6000fffe03f */
[----:B------:R1:W-:Y:S01]  /*cd70*/  UTMALDG.3D [UR24], [UR14], desc[UR6] ;  /* 0x000006180e0075b4 */ /* 0x0003e20008011000 */
[----:B------:R-:W-:Y:S02]  /*cd80*/  UIADD3 UR56, UR5, 0x5c00, URZ ;  /* 0x00005c0005387890 */ /* 0x000fe4000fffe03f */
[----:B------:R-:W-:Y:S01]  /*cd90*/  UIADD3 UR48, UR5, 0x6000, URZ ;  /* 0x0000600005307890 */ /* 0x000fe2000fffe03f */
[----:B0-----:R-:W-:Y:S01]  /*cda0*/  R2UR UR42, R27 ;  /* 0x000000001b2a72ca */ /* 0x001fe200000e0000 */
[----:B------:R0:W-:Y:S01]  /*cdb0*/  UTMALDG.3D [UR16], [UR14], desc[UR6] ;  /* 0x000006100e0075b4 */ /* 0x0001e20008011000 */
[----:B------:R-:W-:Y:S01]  /*cdc0*/  UIADD3 UR40, UR5, 0x6400, URZ ;  /* 0x0000640005287890 */ /* 0x000fe2000fffe03f */
[----:B------:R-:W-:Y:S02]  /*cdd0*/  R2UR UR34, R28 ;  /* 0x000000001c2272ca */ /* 0x000fe400000e0000 */
[----:B------:R0:W-:Y:S01]  /*cde0*/  UTMALDG.3D [UR8], [UR14], desc[UR6] ;  /* 0x000006080e0075b4 */ /* 0x0001e20008011000 */
[----:B------:R-:W-:Y:S01]  /*cdf0*/  UIADD3 UR32, UR5, 0x6800, URZ ;  /* 0x0000680005207890 */ /* 0x000fe2000fffe03f */
[----:B-1----:R-:W-:Y:S01]  /*ce00*/  R2UR UR26, R29 ;  /* 0x000000001d1a72ca */ /* 0x002fe200000e0000 */
[----:B------:R-:W-:Y:S01]  /*ce10*/  UIADD3 UR24, UR5, 0x6c00, URZ ;  /* 0x00006c0005187890 */ /* 0x000fe2000fffe03f */
[----:B0-----:R-:W-:Y:S01]  /*ce20*/  R2UR UR18, R30 ;  /* 0x000000001e1272ca */ /* 0x001fe200000e0000 */
[----:B------:R-:W-:Y:S01]  /*ce30*/  UIADD3 UR16, UR5, 0x7000, URZ ;  /* 0x0000700005107890 */ /* 0x000fe2000fffe03f */
[----:B------:R-:W-:Y:S01]  /*ce40*/  UMOV UR57, UR17 ;  /* 0x0000001100397c82 */ /* 0x000fe20008000000 */
[----:B------:R-:W-:Y:S01]  /*ce50*/  UMOV UR59, UR19 ;  /* 0x00000013003b7c82 */ /* 0x000fe20008000000 */
[----:B------:R-:W-:Y:S01]  /*ce60*/  R2UR UR10, R31 ;  /* 0x000000001f0a72ca */ /* 0x000fe200000e0000 */
[----:B------:R-:W-:Y:S01]  /*ce70*/  UIADD3 UR8, UR5, 0x7400, URZ ;  /* 0x0000740005087890 */ /* 0x000fe2000fffe03f */
[----:B------:R-:W-:-:S02]  /*ce80*/  UMOV UR60, UR20 ;  /* 0x00000014003c7c82 */ /* 0x000fc40008000000 */
[----:B------:R-:W-:Y:S01]  /*ce90*/  UTMALDG.3D [UR56], [UR14], desc[UR6] ;  /* 0x000006380e0075b4 */ /* 0x000fe20008011000 */
[----:B------:R-:W-:Y:S01]  /*cea0*/  UIADD3 UR22, UP0, UR46, 0x1f0, URZ ;  /* 0x000001f02e167890 */ /* 0x000fe2000ff1e03f */
[----:B------:R-:W-:Y:S01]  /*ceb0*/  UTMALDG.3D [UR48], [UR14], desc[UR6] ;  /* 0x000006300e0075b4 */ /* 0x000fe20008011000 */
[----:B------:R0:W-:Y:S01]  /*cec0*/  UTMALDG.3D [UR40], [UR14], desc[UR6] ;  /* 0x000006280e0075b4 */ /* 0x0001e20008011000 */
[----:B------:R-:W-:Y:S01]  /*ced0*/  VIADD R6, R6, 0x1 ;  /* 0x0000000106067836 */ /* 0x000fe20000000000 */
[----:B------:R1:W-:Y:S01]  /*cee0*/  UTMALDG.3D [UR32], [UR14], desc[UR6] ;  /* 0x000006200e0075b4 */ /* 0x0003e20008011000 */
[----:B------:R-:W-:Y:S01]  /*cef0*/  UIADD3.X UR23, URZ, UR47, URZ, UP0, !UPT ;  /* 0x0000002f3f177290 */ /* 0x000fe200087fe43f */
[----:B------:R4:W-:Y:S01]  /*cf00*/  UTMALDG.3D [UR24], [UR14], desc[UR6] ;  /* 0x000006180e0075b4 */ /* 0x0009e20008011000 */
[----:B0-----:R-:W-:Y:S01]  /*cf10*/  R2UR UR42, R32 ;  /* 0x00000000202a72ca */ /* 0x001fe200000e0000 */
[----:B------:R2:W-:Y:S01]  /*cf20*/  UTMALDG.3D [UR16], [UR14], desc[UR6] ;  /* 0x000006100e0075b4 */ /* 0x0005e20008011000 */
[----:B------:R-:W-:Y:S01]  /*cf30*/  UIADD3 UR40, UR5, 0x7800, URZ ;  /* 0x0000780005287890 */ /* 0x000fe2000fffe03f */
[----:B-1----:R-:W-:Y:S01]  /*cf40*/  R2UR UR34, R33 ;  /* 0x00000000212272ca */ /* 0x002fe200000e0000 */
[----:B------:R3:W-:Y:S01]  /*cf50*/  UTMALDG.3D [UR8], [UR14], desc[UR6] ;  /* 0x000006080e0075b4 */ /* 0x0007e20008011000 */
[----:B----4-:R-:W-:Y:S01]  /*cf60*/  VIADD R4, R4, 0xffffffff ;  /* 0xffffffff04047836 */ /* 0x010fe20000000000 */
[----:B------:R-:W-:Y:S01]  /*cf70*/  UIADD3 UR32, UR5, 0x7c00, URZ ;  /* 0x00007c0005207890 */ /* 0x000fe2000fffe03f */
[----:B------:R-:W-:Y:S01]  /*cf80*/  R2UR UR26, R34 ;  /* 0x00000000221a72ca */ /* 0x000fe200000e0000 */
[----:B------:R-:W-:-:S02]  /*cf90*/  UIADD3 UR24, UR5, 0x8000, URZ ;  /* 0x0000800005187890 */ /* 0x000fc4000fffe03f */
[----:B------:R-:W-:-:S03]  /*cfa0*/  ISETP.GT.AND P1, PT, R4, 0x1, PT ;  /* 0x000000010400780c */ /* 0x000fc60003f24270 */
[----:B------:R0:W-:Y:S01]  /*cfb0*/  UTMALDG.3D [UR40], [UR14], desc[UR6] ;  /* 0x000006280e0075b4 */ /* 0x0001e20008011000 */
[----:B--2---:R-:W-:Y:S01]  /*cfc0*/  R2UR UR18, R35 ;  /* 0x00000000231272ca */ /* 0x004fe200000e0000 */
[----:B------:R-:W-:Y:S01]  /*cfd0*/  UIADD3 UR16, UR5, 0x8400, URZ ;  /* 0x0000840005107890 */ /* 0x000fe2000fffe03f */
[----:B------:R-:W-:Y:S01]  /*cfe0*/  ISETP.NE.AND P0, PT, R6, 0x4, PT ;  /* 0x000000040600780c */ /* 0x000fe20003f05270 */
[----:B------:R0:W-:Y:S01]  /*cff0*/  UTMALDG.3D [UR32], [UR14], desc[UR6] ;  /* 0x000006200e0075b4 */ /* 0x0001e20008011000 */
[----:B---3--:R-:W-:Y:S01]  /*d000*/  R2UR UR11, R2 ;  /* 0x00000000020b72ca */ /* 0x008fe200000e0000 */
[----:B------:R-:W-:Y:S01]  /*d010*/  UIADD3 UR8, UR4, 0x20800, URZ ;  /* 0x0002080004087890 */ /* 0x000fe2000fffe03f */
[----:B------:R-:W-:Y:S01]  /*d020*/  SEL R36, RZ, 0x1, P0 ;  /* 0x00000001ff247807 */ /* 0x000fe20000000000 */
[----:B------:R0:W-:Y:S01]  /*d030*/  UTMALDG.3D [UR24], [UR14], desc[UR6] ;  /* 0x000006180e0075b4 */ /* 0x0001e20008011000 */
[----:B------:R-:W-:Y:S01]  /*d040*/  UMOV UR10, UR19 ;  /* 0x00000013000a7c82 */ /* 0x000fe20008000000 */
[----:B------:R-:W-:Y:S01]  /*d050*/  VIADD R3, R3, 0x20 ;  /* 0x0000002003037836 */ /* 0x000fe20000000000 */
[----:B------:R-:W-:-:S03]  /*d060*/  LOP3.LUT R5, R5, R36, RZ, 0x3c, !PT ;  /* 0x0000002405057212 */ /* 0x000fc600078e3cff */
[----:B------:R0:W-:Y:S01]  /*d070*/  UTMALDG.3D [UR16], [UR14], desc[UR6] ;  /* 0x000006100e0075b4 */ /* 0x0001e20008011000 */
[----:B------:R-:W-:-:S03]  /*d080*/  SEL R6, R6, RZ, P0 ;  /* 0x000000ff06067207 */ /* 0x000fc60000000000 */
[----:B------:R0:W-:Y:S02]  /*d090*/  UTMALDG.3D [UR8], [UR22], desc[UR6] ;  /* 0x00000608160075b4 */ /* 0x0001e40008011000 */
[----:B0-----:R-:W-:Y:S05]  /*d0a0*/  @P1 BRA `(.L_x_308) ;  /* 0xfffffff400381947 */ /* 0x001fea000383ffff */
.L_x_302:
[----:B------:R-:W-:Y:S05]  /*d0b0*/  BSYNC B6 ;  /* 0x0000000000067941 */ /* 0x000fea0003800000 */
.L_x_301:
[----:B------:R-:W2:Y:S01]  /*d0c0*/  LDL.LU R30, [R1+0x30] ;  /* 0x00003000011e7983 */ /* 0x000ea20000300800 */
[----:B------:R-:W-:-:S03]  /*d0d0*/  ULDC.64 UR4, c[0x0][0x650] ;  /* 0x0001940000047ab9 */ /* 0x000fc60000000a00 */
[----:B------:R-:W1:Y:S04]  /*d0e0*/  LDL.LU R31, [R1+0x28] ;  /* 0x00002800011f7983 */ /* 0x000e680000300800 */
[----:B------:R-:W1:Y:S04]  /*d0f0*/  LDL R32, [R1+0x24] ;  /* 0x0000240001207983 */ /* 0x000e680000100800 */
[----:B------:R-:W3:Y:S04]  /*d100*/  LDL.LU R33, [R1+0x2c] ;  /* 0x00002c0001217983 */ /* 0x000ee80000300800 */
[----:B------:R-:W4:Y:S04]  /*d110*/  LDL.LU R34, [R1+0x18] ;  /* 0x0000180001227983 */ /* 0x000f280000300800 */
[----:B------:R-:W5:Y:S01]  /*d120*/  LDL.LU R35, [R1+0x1c] ;  /* 0x00001c0001237983 */ /* 0x000f620000300800 */
[----:B------:R-:W-:Y:S01]  /*d130*/  BSSY B0, `(.L_x_309) ;  /* 0x0000078000007945 */ /* 0x000fe20003800000 */
[----:B------:R-:W-:-:S02]  /*d140*/  IMAD.MOV.U32 R17, RZ, RZ, -0x1 ;  /* 0xffffffffff117424 */ /* 0x000fc400078e00ff */
[----:B------:R-:W-:Y:S01]  /*d150*/  IMAD.MOV.U32 R16, RZ, RZ, -0x1 ;  /* 0xffffffffff107424 */ /* 0x000fe200078e00ff */
[----:B--2---:R-:W-:Y:S01]  /*d160*/  LOP3.LUT P1, RZ, R30, 0xff, RZ, 0xc0, !PT ;  /* 0x000000ff1eff7812 */ /* 0x004fe2000782c0ff */
[----:B-1----:R-:W-:-:S12]  /*d170*/  IMAD.IADD R0, R32, 0x1, R31 ;  /* 0x0000000120007824 */ /* 0x002fd800078e021f */
[----:B------:R-:W0:Y:S01]  /*d180*/  @P1 S2R R4, SR_CgaCtaId ;  /* 0x0000000000041919 */ /* 0x000e220000008800 */
[----:B------:R-:W-:Y:S02]  /*d190*/  @P1 MOV R3, 0x400 ;  /* 0x0000040000031802 */ /* 0x000fe40000000f00 */
[----:B------:R-:W-:Y:S02]  /*d1a0*/  SHF.R.U32.HI R2, RZ, 0x2, R0 ;  /* 0x00000002ff027819 */ /* 0x000fe40000011600 */
[----:B------:R-:W-:Y:S02]  /*d1b0*/  ISETP.GT.U32.AND P0, PT, R0, 0x3, PT ;  /* 0x000000030000780c */ /* 0x000fe40003f04070 */
[----:B------:R-:W-:Y:S02]  /*d1c0*/  LOP3.LUT R2, R2, 0x1, RZ, 0xc0, !PT ;  /* 0x0000000102027812 */ /* 0x000fe400078ec0ff */
[----:B------:R-:W-:Y:S02]  /*d1d0*/  ISETP.LT.U32.AND P0, PT, R32, 0x4, P0 ;  /* 0x000000042000780c */ /* 0x000fe40000701070 */
[----:B-----5:R-:W-:-:S04]  /*d1e0*/  IADD3 R35, P2, R35, UR54, RZ ;  /* 0x0000003623237c10 */ /* 0x020fc8000ff5e0ff */
[----:B----4-:R-:W-:Y:S01]  /*d1f0*/  IADD3.X R34, R34, UR45, RZ, P2, !PT ;  /* 0x0000002d22227c10 */ /* 0x010fe200097fe4ff */
[----:B------:R1:W-:Y:S01]  /*d200*/  STL [R1+0x1c], R35 ;  /* 0x00001c2301007387 */ /* 0x0003e20000100800 */
[----:B------:R-:W-:-:S03]  /*d210*/  ISETP.GE.U32.AND P2, PT, R35, UR4, PT ;  /* 0x0000000423007c0c */ /* 0x000fc6000bf46070 */
[----:B------:R1:W-:Y:S01]  /*d220*/  STL [R1+0x18], R34 ;  /* 0x0000182201007387 */ /* 0x0003e20000100800 */
[----:B0-----:R-:W-:Y:S01]  /*d230*/  @P1 LEA R3, R4, R3, 0x18 ;  /* 0x0000000304031211 */ /* 0x001fe200078ec0ff */
[----:B------:R-:W-:-:S03]  /*d240*/  IMAD.MOV.U32 R4, RZ, RZ, -0x1 ;  /* 0xffffffffff047424 */ /* 0x000fc600078e00ff */
[----:B------:R0:W-:Y:S01]  /*d250*/  @P1 SYNCS.ARRIVE.TRANS64.A1T0 RZ, [R3+URZ+0x58], RZ ;  /* 0x000058ff03ff19a7 */ /* 0x0001e2000810003f */
[----:B------:R-:W-:Y:S02]  /*d260*/  ISETP.NE.U32.AND P1, PT, R2, 0x1, PT ;  /* 0x000000010200780c */ /* 0x000fe40003f25070 */
[----:B------:R-:W-:Y:S02]  /*d270*/  SEL R2, RZ, 0x1, !P0 ;  /* 0x00000001ff027807 */ /* 0x000fe40004000000 */
[----:B------:R-:W-:Y:S02]  /*d280*/  ISETP.GT.U32.AND P1, PT, R32, 0x3, !P1 ;  /* 0x000000032000780c */ /* 0x000fe40004f24070 */
[----:B------:R-:W-:Y:S02]  /*d290*/  ISETP.GE.U32.AND.EX P0, PT, R34, UR5, PT, P2 ;  /* 0x0000000522007c0c */ /* 0x000fe4000bf06120 */
[----:B0-----:R-:W-:-:S04]  /*d2a0*/  SEL R3, RZ, 0x1, !P1 ;  /* 0x00000001ff037807 */ /* 0x001fc80004800000 */
[----:B---3--:R-:W-:Y:S02]  /*d2b0*/  LOP3.LUT R33, R3, R33, R2, 0x96, !PT ;  /* 0x0000002103217212 */ /* 0x008fe400078e9602 */
[----:B------:R-:W-:Y:S02]  /*d2c0*/  LOP3.LUT R3, R0, 0x3, RZ, 0xc0, !PT ;  /* 0x0000000300037812 */ /* 0x000fe400078ec0ff */
[----:B------:R-:W-:Y:S01]  /*d2d0*/  PRMT R0, RZ, 0x7610, R0 ;  /* 0x00007610ff007816 */ /* 0x000fe20000000000 */
[----:B------:R1:W-:Y:S01]  /*d2e0*/  STL [R1+0x2c], R33 ;  /* 0x00002c2101007387 */ /* 0x0003e20000100800 */
[----:B------:R-:W-:-:S03]  /*d2f0*/  PRMT R2, RZ, 0x7610, R2 ;  /* 0x00007610ff027816 */ /* 0x000fc60000000002 */
[----:B------:R1:W-:Y:S04]  /*d300*/  STL [R1+0x8], R4 ;  /* 0x0000080401007387 */ /* 0x0003e80000100800 */
[----:B------:R1:W-:Y:S04]  /*d310*/  STL.S16 [R1+0x30], R0 ;  /* 0x0000300001007387 */ /* 0x0003e80000100600 */
[----:B------:R1:W-:Y:S01]  /*d320*/  STL [R1+0x28], R3 ;  /* 0x0000280301007387 */ /* 0x0003e20000100800 */
[----:B------:R-:W-:Y:S05]  /*d330*/  @P0 BRA `(.L_x_310) ;  /* 0x00000004005c0947 */ /* 0x000fea0003800000 */
[----:B------:R-:W-:Y:S01]  /*d340*/  ULDC.64 UR4, c[0x0][0x628] ;  /* 0x00018a0000047ab9 */ /* 0x000fe20000000a00 */
[----:B------:R-:W0:Y:S01]  /*d350*/  S2R R8, SR_CTAID.X ;  /* 0x0000000000087919 */ /* 0x000e220000002500 */
[----:B------:R-:W-:Y:S01]  /*d360*/  ISETP.NE.U32.AND P0, PT, RZ, UR4, PT ;  /* 0x00000004ff007c0c */ /* 0x000fe2000bf05070 */
[----:B------:R-:W-:Y:S01]  /*d370*/  ULDC UR7, c[0x0][0x630] ;  /* 0x00018c0000077ab9 */ /* 0x000fe20000000800 */
[----:B------:R-:W-:Y:S01]  /*d380*/  IMAD.MOV.U32 R2, RZ, RZ, R35 ;  /* 0x000000ffff027224 */ /* 0x000fe200078e0023 */
[----:B-1----:R-:W1:Y:S01]  /*d390*/  S2R R0, SR_CTAID.Y ;  /* 0x0000000000007919 */ /* 0x002e620000002600 */
[----:B------:R-:W-:Y:S01]  /*d3a0*/  ISETP.NE.AND.EX P0, PT, RZ, UR5, PT, P0 ;  /* 0x00000005ff007c0c */ /* 0x000fe2000bf05300 */
[----:B------:R-:W-:-:S12]  /*d3b0*/  IMAD.MOV.U32 R3, RZ, RZ, R34 ;  /* 0x000000ffff037224 */ /* 0x000fd800078e0022 */
[----:B------:R-:W-:Y:S05]  /*d3c0*/  @!P0 BRA `(.L_x_311) ;  /* 0x0000000000288947 */ /* 0x000fea0003800000 */
[----:B------:R-:W-:Y:S02]  /*d3d0*/  ULDC UR6, c[0x0][0x634] ;  /* 0x00018d0000067ab9 */ /* 0x000fe40000000800 */
[----:B------:R-:W-:-:S05]  /*d3e0*/  IADD3 R7, P0, R35, UR6, RZ ;  /* 0x0000000623077c10 */ /* 0x000fca000ff1e0ff */
[----:B------:R-:W-:-:S04]  /*d3f0*/  IMAD.X R9, RZ, RZ, R34, P0 ;  /* 0x000000ffff097224 */ /* 0x000fc800000e0622 */
[----:B------:R-:W-:-:S04]  /*d400*/  IMAD.WIDE.U32 R4, R9, UR4, RZ ;  /* 0x0000000409047c25 */ /* 0x000fc8000f8e00ff */
[----:B------:R-:W-:-:S04]  /*d410*/  IMAD.WIDE.U32 R4, P0, R7, UR5, R4 ;  /* 0x0000000507047c25 */ /* 0x000fc8000f800004 */
[----:B------:R-:W-:-:S04]  /*d420*/  IMAD.WIDE.U32 R6, R7, UR4, RZ ;  /* 0x0000000407067c25 */ /* 0x000fc8000f8e00ff */
[----:B------:R-:W-:Y:S01]  /*d430*/  IMAD.X R3, RZ, RZ, RZ, P0 ;  /* 0x000000ffff037224 */ /* 0x000fe200000e06ff */
[----:B------:R-:W-:Y:S01]  /*d440*/  IADD3 RZ, P0, R7, R4, RZ ;  /* 0x0000000407ff7210 */ /* 0x000fe20007f1e0ff */
[----:B------:R-:W-:-:S04]  /*d450*/  IMAD.MOV.U32 R2, RZ, RZ, R5 ;  /* 0x000000ffff027224 */ /* 0x000fc800078e0005 */
[----:B------:R-:W-:-:S08]  /*d460*/  IMAD.WIDE.U32.X R2, R9, UR5, R2, P0 ;  /* 0x0000000509027c25 */ /* 0x000fd000080e0402 */
.L_x_311:
[--C-:B------:R-:W-:Y:S01]  /*d470*/  SHF.R.U64 R6, R2, UR7, R3.reuse ;  /* 0x0000000702067c19 */ /* 0x100fe20008001203 */
[----:B------:R-:W-:Y:S01]  /*d480*/  ULDC.64 UR4, c[0x0][0x620] ;  /* 0x0001880000047ab9 */ /* 0x000fe20000000a00 */
[----:B------:R-:W-:Y:S01]  /*d490*/  SHF.R.U32.HI R2, RZ, UR7, R3 ;  /* 0x00000007ff027c19 */ /* 0x000fe20008011603 */
[----:B------:R-:W-:Y:S01]  /*d4a0*/  IMAD.MOV.U32 R3, RZ, RZ, R34 ;  /* 0x000000ffff037224 */ /* 0x000fe200078e0022 */
[----:B------:R-:W-:Y:S01]  /*d4b0*/  IADD3 R5, P0, RZ, -R6, RZ ;  /* 0x80000006ff057210 */ /* 0x000fe20007f1e0ff */
[----:B------:R-:W2:Y:S01]  /*d4c0*/  LDC R15, c[0x0][0x144] ;  /* 0x00005100ff0f7b82 */ /* 0x000ea20000000800 */
[----:B0-----:R-:W-:Y:S01]  /*d4d0*/  I2FP.F32.U32 R7, R8 ;  /* 0x0000000800077245 */ /* 0x001fe20000201000 */
[----:B------:R-:W-:Y:S01]  /*d4e0*/  ULDC.64 UR8, c[0x0][0x640] ;  /* 0x0001900000087ab9 */ /* 0x000fe20000000a00 */
[----:B------:R-:W-:Y:S01]  /*d4f0*/  ULDC UR6, c[0x0][0x608] ;  /* 0x0001820000067ab9 */ /* 0x000fe20000000800 */
[----:B------:R-:W-:Y:S01]  /*d500*/  IMAD.X R2, RZ, RZ, ~R2, P0 ;  /* 0x000000ffff027224 */ /* 0x000fe200000e0e02 */
[----:B------:R-:W-:-:S03]  /*d510*/  ISETP.NE.U32.AND P0, PT, RZ, UR8, PT ;  /* 0x00000008ff007c0c */ /* 0x000fc6000bf05070 */
[----:B------:R-:W-:Y:S01]  /*d520*/  IMAD R4, R2, UR4, RZ ;  /* 0x0000000402047c24 */ /* 0x000fe2000f8e02ff */
[----:B------:R-:W0:Y:S01]  /*d530*/  LDC R9, c[0x0][0x148] ;  /* 0x00005200ff097b82 */ /* 0x000e220000000800 */
[----:B------:R-:W-:Y:S01]  /*d540*/  IMAD.MOV.U32 R2, RZ, RZ, R35 ;  /* 0x000000ffff027224 */ /* 0x000fe200078e0023 */
[----:B------:R-:W-:-:S03]  /*d550*/  ISETP.NE.AND.EX P0, PT, RZ, UR9, PT, P0 ;  /* 0x00000009ff007c0c */ /* 0x000fc6000bf05300 */
[----:B------:R-:W-:Y:S01]  /*d560*/  IMAD.WIDE.U32 R2, R5, UR4, R2 ;  /* 0x0000000405027c25 */ /* 0x000fe2000f8e0002 */
[----:B------:R-:W-:-:S03]  /*d570*/  ULDC UR4, c[0x0][0x150] ;  /* 0x0000540000047ab9 */ /* 0x000fc60000000800 */
[----:B------:R-:W-:Y:S02]  /*d580*/  IMAD R5, R5, UR5, R4 ;  /* 0x0000000505057c24 */ /* 0x000fe4000f8e0204 */
[----:B------:R-:W-:Y:S01]  /*d590*/  FMUL R4, R7, UR4 ;  /* 0x0000000407047c20 */ /* 0x000fe20008400000 */
[----:B------:R-:W-:Y:S01]  /*d5a0*/  ULDC UR4, c[0x0][0x618] ;  /* 0x0001860000047ab9 */ /* 0x000fe20000000800 */
[----:B------:R-:W-:Y:S01]  /*d5b0*/  ULDC UR5, c[0x0][0x154] ;  /* 0x0000550000057ab9 */ /* 0x000fe20000000800 */
[----:B------:R-:W-:-:S03]  /*d5c0*/  IMAD.IADD R3, R3, 0x1, R5 ;  /* 0x0000000103037824 */ /* 0x000fc600078e0205 */
[----:B------:R-:W3:Y:S02]  /*d5d0*/  F2I.U32.TRUNC.NTZ R4, R4 ;  /* 0x0000000400047305 */ /* 0x000ee4000020f000 */
[----:B------:R-:W-:Y:S02]  /*d5e0*/  SHF.R.U64 R7, R2, UR4, R3 ;  /* 0x0000000402077c19 */ /* 0x000fe40008001203 */
[----:B-1----:R-:W-:-:S05]  /*d5f0*/  I2FP.F32.U32 R2, R0 ;  /* 0x0000000000027245 */ /* 0x002fca0000201000 */
[----:B------:R-:W-:Y:S01]  /*d600*/  FMUL R12, R2, UR5 ;  /* 0x00000005020c7c20 */ /* 0x000fe20008400000 */
[----:B------:R-:W-:Y:S01]  /*d610*/  SHF.R.U32.HI R2, RZ, UR4, R3 ;  /* 0x00000004ff027c19 */ /* 0x000fe20008011603 */
[----:B------:R-:W-:-:S03]  /*d620*/  ULDC UR4, c[0x0][0x658] ;  /* 0x0001960000047ab9 */ /* 0x000fc60000000800 */
[--C-:B------:R-:W-:Y:S01]  /*d630*/  SHF.R.U64 R11, R7, UR6, R2.reuse ;  /* 0x00000006070b7c19 */ /* 0x100fe20008001202 */
[----:B------:R-:W1:Y:S01]  /*d640*/  F2I.U32.TRUNC.NTZ R12, R12 ;  /* 0x0000000c000c7305 */ /* 0x000e62000020f000 */
[----:B------:R-:W-:Y:S01]  /*d650*/  SHF.R.U32.HI R2, RZ, UR6, R2 ;  /* 0x00000006ff027c19 */ /* 0x000fe20008011602 */
[----:B---3--:R-:W-:-:S03]  /*d660*/  IMAD.MOV R4, RZ, RZ, -R4 ;  /* 0x000000ffff047224 */ /* 0x008fc600078e0a04 */
[----:B------:R-:W-:Y:S01]  /*d670*/  SHF.R.U64 R10, R11, UR4, R2 ;  /* 0x000000040b0a7c19 */ /* 0x000fe20008001202 */
[----:B--2---:R-:W-:Y:S01]  /*d680*/  IMAD R8, R15, R4, R8 ;  /* 0x000000040f087224 */ /* 0x004fe200078e0208 */
[----:B------:R-:W-:-:S03]  /*d690*/  SHF.R.U32.HI R13, RZ, UR4, R2 ;  /* 0x00000004ff0d7c19 */ /* 0x000fc60008011602 */
[----:B------:R-:W-:Y:S02]  /*d6a0*/  IMAD.MOV.U32 R2, RZ, RZ, R10 ;  /* 0x000000ffff027224 */ /* 0x000fe400078e000a */
[----:B------:R-:W-:Y:S01]  /*d6b0*/  IMAD.MOV.U32 R3, RZ, RZ, R13 ;  /* 0x000000ffff037224 */ /* 0x000fe200078e000d */
[----:B------:R-:W-:Y:S06]  /*d6c0*/  @!P0 BRA `(.L_x_312) ;  /* 0x0000000000288947 */ /* 0x000fec0003800000 */
[----:B------:R-:W-:Y:S02]  /*d6d0*/  ULDC UR4, c[0x0][0x64c] ;  /* 0x0001930000047ab9 */ /* 0x000fe40000000800 */
[----:B------:R-:W-:-:S05]  /*d6e0*/  IADD3 R3, P0, R10, UR4, RZ ;  /* 0x000000040a037c10 */ /* 0x000fca000ff1e0ff */
[----:B------:R-:W-:-:S04]  /*d6f0*/  IMAD.X R13, RZ, RZ, R13, P0 ;  /* 0x000000ffff0d7224 */ /* 0x000fc800000e060d */
[----:B------:R-:W-:-:S04]  /*d700*/  IMAD.WIDE.U32 R4, R13, UR8, RZ ;  /* 0x000000080d047c25 */ /* 0x000fc8000f8e00ff */
[----:B------:R-:W-:-:S04]  /*d710*/  IMAD.WIDE.U32 R4, P0, R3, UR9, R4 ;  /* 0x0000000903047c25 */ /* 0x000fc8000f800004 */
[----:B------:R-:W-:-:S04]  /*d720*/  IMAD.WIDE.U32 R2, R3, UR8, RZ ;  /* 0x0000000803027c25 */ /* 0x000fc8000f8e00ff */
[----:B------:R-:W-:Y:S01]  /*d730*/  IMAD.MOV.U32 R2, RZ, RZ, R5 ;  /* 0x000000ffff027224 */ /* 0x000fe200078e0005 */
[----:B------:R-:W-:Y:S01]  /*d740*/  IADD3 RZ, P1, R3, R4, RZ ;  /* 0x0000000403ff7210 */ /* 0x000fe20007f3e0ff */
[----:B------:R-:W-:-:S04]  /*d750*/  IMAD.X R3, RZ, RZ, RZ, P0 ;  /* 0x000000ffff037224 */ /* 0x000fc800000e06ff */
[----:B------:R-:W-:-:S08]  /*d760*/  IMAD.WIDE.U32.X R2, R13, UR9, R2, P1 ;  /* 0x000000090d027c25 */ /* 0x000fd000088e0402 */
.L_x_312:
[----:B------:R-:W2:Y:S01]  /*d770*/  LDC R4, c[0x0][0x65c] ;  /* 0x00019700ff047b82 */ /* 0x000ea20000000800 */
[----:B------:R-:W-:Y:S01]  /*d780*/  ULDC UR4, c[0x0][0x648] ;  /* 0x0001920000047ab9 */ /* 0x000fe20000000800 */
[----:B------:R3:W-:Y:S01]  /*d790*/  STL [R1+0x8], R6 ;  /* 0x0000080601007387 */ /* 0x0007e20000100800 */
[----:B------:R-:W-:Y:S01]  /*d7a0*/  SHF.R.U64 R2, R2, UR4, R3 ;  /* 0x0000000402027c19 */ /* 0x000fe20008001203 */
[----:B-1----:R-:W-:Y:S01]  /*d7b0*/  IMAD.MOV R12, RZ, RZ, -R12 ;  /* 0x000000ffff0c7224 */ /* 0x002fe200078e0a0c */
[----:B------:R-:W-:Y:S01]  /*d7c0*/  LOP3.LUT R11, R11, UR38, RZ, 0xc0, !PT ;  /* 0x000000260b0b7c12 */ /* 0x000fe2000f8ec0ff */
[----:B------:R-:W-:Y:S01]  /*d7d0*/  ULDC UR4, c[0x0][0x638] ;  /* 0x00018e0000047ab9 */ /* 0x000fe20000000800 */
[----:B------:R-:W-:Y:S01]  /*d7e0*/  LOP3.LUT R17, R7, UR39, RZ, 0xc0, !PT ;  /* 0x0000002707117c12 */ /* 0x000fe2000f8ec0ff */
[----:B------:R-:W-:Y:S01]  /*d7f0*/  IMAD.MOV R3, RZ, RZ, -R2 ;  /* 0x000000ffff037224 */ /* 0x000fe200078e0a02 */
[----:B------:R-:W-:Y:S01]  /*d800*/  ULDC UR5, c[0x0][0x610] ;  /* 0x0001840000057ab9 */ /* 0x000fe20000000800 */
[----:B------:R-:W-:-:S02]  /*d810*/  IMAD R11, R2, UR37, R11 ;  /* 0x00000025020b7c24 */ /* 0x000fc4000f8e020b */
[----:B------:R-:W-:Y:S01]  /*d820*/  IMAD R10, R3, UR4, R10 ;  /* 0x00000004030a7c24 */ /* 0x000fe2000f8e020a */
[----:B------:R-:W-:Y:S01]  /*d830*/  ULDC UR4, c[0x0][0x600] ;  /* 0x0001800000047ab9 */ /* 0x000fe20000000800 */
[----:B------:R-:W-:Y:S02]  /*d840*/  IMAD.MOV.U32 R2, RZ, RZ, 0x1 ;  /* 0x00000001ff027424 */ /* 0x000fe400078e00ff */
[----:B------:R-:W-:Y:S01]  /*d850*/  IMAD R17, R10, UR4, R17 ;  /* 0x000000040a117c24 */ /* 0x000fe2000f8e0211 */
[----:B--2---:R-:W-:-:S13]  /*d860*/  ISETP.NE.AND P0, PT, R4, 0x1, PT ;  /* 0x000000010400780c */ /* 0x004fda0003f05270 */
[----:B0-----:R-:W-:-:S04]  /*d870*/  @P0 IMAD R8, R9, R12, R0 ;  /* 0x0000000c09080224 */ /* 0x001fc800078e0200 */
[----:B------:R-:W-:-:S05]  /*d880*/  IMAD R8, R11, UR5, R8 ;  /* 0x000000050b087c24 */ /* 0x000fca000f8e0208 */
[----:B------:R-:W-:Y:S02]  /*d890*/  SEL R16, R17, R8, !P0 ;  /* 0x0000000811107207 */ /* 0x000fe40004000000 */
[----:B---3--:R-:W-:-:S07]  /*d8a0*/  SEL R17, R8, R17, !P0 ;  /* 0x0000001108117207 */ /* 0x008fce0004000000 */
.L_x_310:
[----:B------:R-:W-:Y:S05]  /*d8b0*/  BSYNC B0 ;  /* 0x0000000000007941 */ /* 0x000fea0003800000 */
.L_x_309:
[----:B------:R-:W-:-:S13]  /*d8c0*/  LOP3.LUT P0, RZ, R2, 0xff, RZ, 0xc0, !PT ;  /* 0x000000ff02ff7812 */ /* 0x000fda000780c0ff */
[----:B------:R-:W-:Y:S05]  /*d8d0*/  @P0 BRA `(.L_x_313) ;  /* 0xffffffe400c80947 */ /* 0x000fea000383ffff */
[----:B------:R-:W-:Y:S05]  /*d8e0*/  BSYNC B7 ;  /* 0x0000000000077941 */ /* 0x000fea0003800000 */
.L_x_299:
[----:B------:R-:W-:-:S03]  /*d8f0*/  UMOV UR4, 0xffffffff ;  /* 0xffffffff00047882 */ /* 0x000fc60000000000 */
[----:B------:R-:W-:Y:S05]  /*d900*/  BRA.DIV UR4, `(.L_x_314) ;  /* 0x0000000604507947 */ /* 0x000fea000b800000 */
[----:B------:R-:W-:-:S13]  /*d910*/  ELECT P6, URZ, PT ;  /* 0x00000000003f782f */ /* 0x000fda00038c0000 */
.L_x_330:
[----:B------:R-:W-:Y:S04]  /*d920*/  BSSY B0, `(.L_x_315) ;  /* 0x000002e000007945 */ /* 0x000fe80003800000 */
[----:B------:R-:W-:Y:S05]  /*d930*/  @!P6 BRA `(.L_x_316) ;  /* 0x0000000000b0e947 */ /* 0x000fea0003800000 */
[----:B-1----:R-:W2:Y:S02]  /*d940*/  LDL.LU R0, [R1+0x14] ;  /* 0x0000140001007983 */ /* 0x002ea40000300800 */
[----:B--2---:R-:W-:-:S04]  /*d950*/  LOP3.LUT R0, R0, 0x2, RZ, 0xfc, !PT ;  /* 0x0000000200007812 */ /* 0x004fc800078efcff */
[----:B------:R-:W-:-:S13]  /*d960*/  ISETP.NE.AND P0, PT, R0, 0x3, PT ;  /* 0x000000030000780c */ /* 0x000fda0003f05270 */
[----:B------:R-:W-:Y:S05]  /*d970*/  @!P0 BRA `(.L_x_317) ;  /* 0x0000000000048947 */ /* 0x000fea0003800000 */
[----:B------:R-:W-:Y:S01]  /*d980*/  BPT.TRAP 0x1 ;  /* 0x000000040000795c */ /* 0x000fe20000300000 */
.L_x_317:
[----:B------:R-:W2:Y:S04]  /*d990*/  LDL.LU R2, [R1+0x28] ;  /* 0x0000280001027983 */ /* 0x000ea80000300800 */
[----:B------:R-:W3:Y:S01]  /*d9a0*/  LDL.LU R5, [R1+0x2c] ;  /* 0x00002c0001057983 */ /* 0x000ee20000300800 */
[----:B------:R-:W-:Y:S01]  /*d9b0*/  MOV R0, 0x400 ;  /* 0x0000040000007802 */ /* 0x000fe20000000f00 */
[----:B------:R-:W0:Y:S03]  /*d9c0*/  S2R R3, SR_CgaCtaId ;  /* 0x0000000000037919 */ /* 0x000e260000008800 */
[----:B0-----:R-:W-:-:S05]  /*d9d0*/  LEA R0, R3, R0, 0x18 ;  /* 0x0000000003007211 */ /* 0x001fca00078ec0ff */
[----:B------:R-:W-:-:S04]  /*d9e0*/  VIADD R0, R0, 0x20 ;  /* 0x0000002000007836 */ /* 0x000fc80000000000 */
[C---:B--2---:R-:W-:Y:S02]  /*d9f0*/  IMAD R7, R2.reuse, 0x8, R0 ;  /* 0x0000000802077824 */ /* 0x044fe400078e0200 */
[----:B------:R-:W-:Y:S01]  /*da00*/  VIADD R2, R2, 0x1 ;  /* 0x0000000102027836 */ /* 0x000fe20000000000 */
[----:B---3--:R-:W-:-:S04]  /*da10*/  SHF.L.U32 R4, R5, 0x1f, RZ ;  /* 0x0000001f05047819 */ /* 0x008fc800000006ff */
[C---:B------:R-:W-:Y:S01]  /*da20*/  ISETP.NE.AND P1, PT, R2.reuse, 0x4, PT ;  /* 0x000000040200780c */ /* 0x040fe20003f25270 */
[----:B------:R-:W0:Y:S03]  /*da30*/  SYNCS.PHASECHK.TRANS64.TRYWAIT P0, [R7+URZ], R4 ;  /* 0x00000004070075a7 */ /* 0x000e26000800017f */
[----:B------:R-:W-:Y:S02]  /*da40*/  SEL R3, RZ, 0x1, P1 ;  /* 0x00000001ff037807 */ /* 0x000fe40000800000 */
[----:B------:R-:W-:Y:S02]  /*da50*/  SEL R9, R2, RZ, P1 ;  /* 0x000000ff02097207 */ /* 0x000fe40000800000 */
[----:B------:R-:W-:-:S03]  /*da60*/  LOP3.LUT R6, R5, R3, RZ, 0x3c, !PT ;  /* 0x0000000305067212 */ /* 0x000fc600078e3cff */
[----:B------:R-:W-:Y:S01]  /*da70*/  IMAD R8, R9, 0x8, R0 ;  /* 0x0000000809087824 */ /* 0x000fe200078e0200 */
[----:B------:R-:W-:Y:S01]  /*da80*/  SHF.L.U32 R5, R6, 0x1f, RZ ;  /* 0x0000001f06057819 */ /* 0x000fe200000006ff */
[----:B0-----:R-:W-:Y:S06]  /*da90*/  @!P0 BRA `(.L_x_318) ;  /* 0x00000004000c8947 */ /* 0x001fec0003800000 */
.L_x_331:
[----:B------:R-:W1:Y:S01]  /*daa0*/  SYNCS.PHASECHK.TRANS64.TRYWAIT P0, [R8+URZ], R5 ;  /* 0x00000005080075a7 */ /* 0x000e62000800017f */
[----:B------:R-:W-:-:S05]  /*dab0*/  VIADD R2, R9, 0x1 ;  /* 0x0000000109027836 */ /* 0x000fca0000000000 */
[----:B------:R-:W-:-:S04]  /*dac0*/  ISETP.NE.AND P1, PT, R2, 0x4, PT ;  /* 0x000000040200780c */ /* 0x000fc80003f25270 */
[----:B------:R-:W-:Y:S02]  /*dad0*/  SEL R3, RZ, 0x1, P1 ;  /* 0x00000001ff037807 */ /* 0x000fe40000800000 */
[----:B0-----:R-:W-:Y:S02]  /*dae0*/  SEL R7, R2, RZ, P1 ;  /* 0x000000ff02077207 */ /* 0x001fe40000800000 */
[----:B------:R-:W-:-:S03]  /*daf0*/  LOP3.LUT R9, R6, R3, RZ, 0x3c, !PT ;  /* 0x0000000306097212 */ /* 0x000fc600078e3cff */
[----:B------:R-:W-:Y:S01]  /*db00*/  IMAD R11, R7, 0x8, R0 ;  /* 0x00000008070b7824 */ /* 0x000fe200078e0200 */
[----:B------:R-:W-:Y:S01]  /*db10*/  SHF.L.U32 R6, R9, 0x1f, RZ ;  /* 0x0000001f09067819 */ /* 0x000fe200000006ff */
[----:B-1----:R-:W-:Y:S06]  /*db20*/  @!P0 BRA `(.L_x_319) ;  /* 0x0000000000fc8947 */ /* 0x002fec0003800000 */
.L_x_332:
[----:B------:R-:W1:Y:S01]  /*db30*/  SYNCS.PHASECHK.TRANS64.TRYWAIT P0, [R11+URZ], R6 ;  /* 0x000000060b0075a7 */ /* 0x000e62000800017f */
[----:B------:R-:W-:-:S05]  /*db40*/  VIADD R2, R7, 0x1 ;  /* 0x0000000107027836 */ /* 0x000fca0000000000 */
[----:B------:R-:W-:-:S04]  /*db50*/  ISETP.NE.AND P1, PT, R2, 0x4, PT ;  /* 0x000000040200780c */ /* 0x000fc80003f25270 */
[----:B------:R-:W-:Y:S02]  /*db60*/  SEL R4, RZ, 0x1, P1 ;  /* 0x00000001ff047807 */ /* 0x000fe40000800000 */
[----:B------:R-:W-:Y:S02]  /*db70*/  SEL R3, R2, RZ, P1 ;  /* 0x000000ff02037207 */ /* 0x000fe40000800000 */
[----:B------:R-:W-:Y:S01]  /*db80*/  LOP3.LUT R4, R9, R4, RZ, 0x3c, !PT ;  /* 0x0000000409047212 */ /* 0x000fe200078e3cff */
[----:B-1----:R-:W-:Y:S06]  /*db90*/  @!P0 BRA `(.L_x_320) ;  /* 0x0000000000f48947 */ /* 0x002fec0003800000 */
.L_x_333:
[----:B------:R-:W-:Y:S01]  /*dba0*/  IMAD R3, R3, 0x8, R0 ;  /* 0x0000000803037824 */ /* 0x000fe200078e0200 */
[----:B------:R-:W-:-:S07]  /*dbb0*/  SHF.L.U32 R0, R4, 0x1f, RZ ;  /* 0x0000001f04007819 */ /* 0x000fce00000006ff */
.L_x_321:
[----:B--2---:R2:W3:Y:S02]  /*dbc0*/  SYNCS.PHASECHK.TRANS64.TRYWAIT P0, [R3+URZ], R0 ;  /* 0x00000000030075a7 */ /* 0x0044e4000800017f */
[----:B---3--:R-:W-:Y:S05]  /*dbd0*/  @!P0 NANOSLEEP.SYNCS 0x989680 ;  /* 0x009896800000895d */ /* 0x008fea0003900000 */
[----:B------:R-:W3:Y:S02]  /*dbe0*/  @!P0 SYNCS.PHASECHK.TRANS64 P0, [R3+URZ], R0 ;  /* 0x00000000030085a7 */ /* 0x000ee4000800007f */
[----:B---3--:R-:W-:Y:S05]  /*dbf0*/  @!P0 BRA `(.L_x_321) ;  /* 0xfffffffc00f08947 */ /* 0x008fea000383ffff */
.L_x_316:
[----:B------:R-:W-:Y:S05]  /*dc00*/  BSYNC B0 ;  /* 0x0000000000007941 */ /* 0x000fea0003800000 */
.L_x_315:
[----:B------:R-:W-:Y:S05]  /*dc10*/  EXIT ;  /* 0x000000000000794d */ /* 0x000fea0003800000 */
.L_x_16:
[----:B------:R-:W-:Y:S02]  /*dc20*/  IMAD.MOV.U32 R12, RZ, RZ, RZ ;  /* 0x000000ffff0c7224 */ /* 0x000fe400078e00ff */
[----:B------:R-:W-:Y:S02]  /*dc30*/  IMAD.MOV.U32 R11, RZ, RZ, 0x1f ;  /* 0x0000001fff0b7424 */ /* 0x000fe400078e00ff */
[----:B------:R-:W-:-:S07]  /*dc40*/  IMAD.MOV.U32 R15, RZ, RZ, -0x1 ;  /* 0xffffffffff0f7424 */ /* 0x000fce00078e00ff */
[----:B-----5:R-:W-:Y:S05]  /*dc50*/  WARPSYNC.COLLECTIVE R15, `(.L_x_322) ;  /* 0x000000000f087348 */ /* 0x020fea0003c00000 */
[----:B------:R0:W1:Y:S02]  /*dc60*/  SHFL.IDX P6, R14, R13, R12, R11 ;  /* 0x0000000c0d0e7389 */ /* 0x00006400000c000b */
[----:B01---5:R-:W-:Y:S01]  /*dc70*/  ENDCOLLECTIVE ;  /* 0x000000000000791b */ /* 0x023fe20003800000 */
.L_x_322:
[----:B------:R-:W-:Y:S05]  /*dc80*/  BRA `(.L_x_323) ;  /* 0xffffff3400c47947 */ /* 0x000fea000383ffff */
.L_x_20:
[----:B-1----:R1:W2:Y:S02]  /*dc90*/  SYNCS.PHASECHK.TRANS64.TRYWAIT P1, [R3+URZ], R0 ;  /* 0x00000000030075a7 */ /* 0x0022a4000802017f */
[----:B--2---:R-:W-:Y:S05]  /*dca0*/  @!P1 NANOSLEEP.SYNCS 0x989680 ;  /* 0x009896800000995d */ /* 0x004fea0003900000 */
[----:B------:R-:W2:Y:S02]  /*dcb0*/  @!P1 SYNCS.PHASECHK.TRANS64 P1, [R3+URZ], R0 ;  /* 0x00000000030095a7 */ /* 0x000ea4000802007f */
[----:B--2---:R-:W-:Y:S05]  /*dcc0*/  @!P1 BRA `(.L_x_20) ;  /* 0xfffffffc00f09947 */ /* 0x004fea000383ffff */
[----:B------:R-:W-:Y:S05]  /*dcd0*/  BRA `(.L_x_19) ;  /* 0xffffff3400e07947 */ /* 0x000fea000383ffff */
.L_x_25:
[----:B0-----:R0:W1:Y:S02]  /*dce0*/  SYNCS.PHASECHK.TRANS64.TRYWAIT P1, [R3+URZ], R12 ;  /* 0x0000000c030075a7 */ /* 0x001064000802017f */
[----:B-1----:R-:W-:Y:S05]  /*dcf0*/  @!P1 NANOSLEEP.SYNCS 0x989680 ;  /* 0x009896800000995d */ /* 0x002fea0003900000 */
[----:B------:R-:W1:Y:S02]  /*dd00*/  @!P1 SYNCS.PHASECHK.TRANS64 P1, [R3+URZ], R12 ;  /* 0x0000000c030095a7 */ /* 0x000e64000802007f */
[----:B-1----:R-:W-:Y:S05]  /*dd10*/  @!P1 BRA `(.L_x_25) ;  /* 0xfffffffc00f09947 */ /* 0x002fea000383ffff */
[----:B------:R-:W-:Y:S05]  /*dd20*/  BRA `(.L_x_24) ;  /* 0xffffff3c00987947 */ /* 0x000fea000383ffff */
.L_x_33:
[----:B0-----:R0:W1:Y:S02]  /*dd30*/  SYNCS.PHASECHK.TRANS64.TRYWAIT P1, [R12+URZ], R13 ;  /* 0x0000000d0c0075a7 */ /* 0x001064000802017f */
[----:B-1----:R-:W-:Y:S05]  /*dd40*/  @!P1 NANOSLEEP.SYNCS 0x989680 ;  /* 0x009896800000995d */ /* 0x002fea0003900000 */
[----:B------:R-:W1:Y:S02]  /*dd50*/  @!P1 SYNCS.PHASECHK.TRANS64 P1, [R12+URZ], R13 ;  /* 0x0000000d0c0095a7 */ /* 0x000e64000802007f */
[----:B-1----:R-:W-:Y:S05]  /*dd60*/  @!P1 BRA `(.L_x_33) ;  /* 0xfffffffc00f09947 */ /* 0x002fea000383ffff */
[----:B------:R-:W-:Y:S05]  /*dd70*/  BRA `(.L_x_32) ;  /* 0xffffff4400747947 */ /* 0x000fea000383ffff */
.L_x_300:
[----:B------:R-:W-:Y:S01]  /*dd80*/  BSSY B0, `(.L_x_324) ;  /* 0x0000006000007945 */ /* 0x000fe20003800000 */
[----:B------:R-:W-:-:S07]  /*dd90*/  IMAD.MOV.U32 R15, RZ, RZ, -0x1 ;  /* 0xffffffffff0f7424 */ /* 0x000fce00078e00ff */
[----:B-1----:R-:W-:Y:S05]  /*dda0*/  WARPSYNC.COLLECTIVE R15, `(.L_x_325) ;  /* 0x000000000f0c7348 */ /* 0x002fea0003c00000 */
[----:B------:R-:W-:Y:S02]  /*ddb0*/  ELECT P6, UR62, PT ;  /* 0x00000000003e782f */ /* 0x000fe400038c0000 */
[----:B------:R-:W-:Y:S01]  /*ddc0*/  MOV R14, UR62 ;  /* 0x0000003e000e7c02 */ /* 0x000fe20008000f00 */
[----:B-1----:R-:W-:Y:S10]  /*ddd0*/  ENDCOLLECTIVE ;  /* 0x000000000000791b */ /* 0x002ff40003800000 */
.L_x_325:
[----:B------:R-:W-:Y:S05]  /*dde0*/  BSYNC B0 ;  /* 0x0000000000007941 */ /* 0x000fea0003800000 */
.L_x_324:
[----:B------:R-:W-:Y:S05]  /*ddf0*/  BRA `(.L_x_326) ;  /* 0xffffffe0008c7947 */ /* 0x000fea000383ffff */
.L_x_305:
[----:B0-----:R0:W1:Y:S02]  /*de00*/  SYNCS.PHASECHK.TRANS64.TRYWAIT P0, [R36+URZ+0x20], R37 ;  /* 0x00002025240075a7 */ /* 0x001064000800017f */
[----:B-1----:R-:W-:Y:S05]  /*de10*/  @!P0 NANOSLEEP.SYNCS 0x989680 ;  /* 0x009896800000895d */ /* 0x002fea0003900000 */
[----:B------:R-:W1:Y:S02]  /*de20*/  @!P0 SYNCS.PHASECHK.TRANS64 P0, [R36+URZ+0x20], R37 ;  /* 0x00002025240085a7 */ /* 0x000e64000800007f */
[----:B-1----:R-:W-:Y:S05]  /*de30*/  @!P0 BRA `(.L_x_305) ;  /* 0xfffffffc00f08947 */ /* 0x002fea000383ffff */
[----:B------:R-:W-:Y:S05]  /*de40*/  BRA `(.L_x_327) ;  /* 0xffffffe400ec7947 */ /* 0x000fea000383ffff */
.L_x_314:
[----:B------:R-:W-:Y:S01]  /*de50*/  BSSY B0, `(.L_x_328) ;  /* 0x0000006000007945 */ /* 0x000fe20003800000 */
[----:B------:R-:W-:-:S07]  /*de60*/  IMAD.MOV.U32 R15, RZ, RZ, -0x1 ;  /* 0xffffffffff0f7424 */ /* 0x000fce00078e00ff */
[----:B-1----:R-:W-:Y:S05]  /*de70*/  WARPSYNC.COLLECTIVE R15, `(.L_x_329) ;  /* 0x000000000f0c7348 */ /* 0x002fea0003c00000 */
[----:B------:R-:W-:Y:S02]  /*de80*/  ELECT P6, UR62, PT ;  /* 0x00000000003e782f */ /* 0x000fe400038c0000 */
[----:B------:R-:W-:Y:S01]  /*de90*/  MOV R14, UR62 ;  /* 0x0000003e000e7c02 */ /* 0x000fe20008000f00 */
[----:B-1----:R-:W-:Y:S10]  /*dea0*/  ENDCOLLECTIVE ;  /* 0x000000000000791b */ /* 0x002ff40003800000 */
.L_x_329:
[----:B------:R-:W-:Y:S05]  /*deb0*/  BSYNC B0 ;  /* 0x0000000000007941 */ /* 0x000fea0003800000 */
.L_x_328:
[----:B------:R-:W-:Y:S05]  /*dec0*/  BRA `(.L_x_330) ;  /* 0xfffffff800947947 */ /* 0x000fea000383ffff */
.L_x_318:
[----:B0-----:R0:W1:Y:S02]  /*ded0*/  SYNCS.PHASECHK.TRANS64.TRYWAIT P0, [R7+URZ], R4 ;  /* 0x00000004070075a7 */ /* 0x001064000800017f */
[----:B-1----:R-:W-:Y:S05]  /*dee0*/  @!P0 NANOSLEEP.SYNCS 0x989680 ;  /* 0x009896800000895d */ /* 0x002fea0003900000 */
[----:B------:R-:W1:Y:S02]  /*def0*/  @!P0 SYNCS.PHASECHK.TRANS64 P0, [R7+URZ], R4 ;  /* 0x00000004070085a7 */ /* 0x000e64000800007f */
[----:B-1----:R-:W-:Y:S05]  /*df00*/  @!P0 BRA `(.L_x_318) ;  /* 0xfffffffc00f08947 */ /* 0x002fea000383ffff */
[----:B------:R-:W-:Y:S05]  /*df10*/  BRA `(.L_x_331) ;  /* 0xfffffff800e07947 */ /* 0x000fea000383ffff */
.L_x_319:
[----:B0-----:R0:W1:Y:S02]  /*df20*/  SYNCS.PHASECHK.TRANS64.TRYWAIT P0, [R8+URZ], R5 ;  /* 0x00000005080075a7 */ /* 0x001064000800017f */
[----:B-1----:R-:W-:Y:S05]  /*df30*/  @!P0 NANOSLEEP.SYNCS 0x989680 ;  /* 0x009896800000895d */ /* 0x002fea0003900000 */
[----:B------:R-:W1:Y:S02]  /*df40*/  @!P0 SYNCS.PHASECHK.TRANS64 P0, [R8+URZ], R5 ;  /* 0x00000005080085a7 */ /* 0x000e64000800007f */
[----:B-1----:R-:W-:Y:S05]  /*df50*/  @!P0 BRA `(.L_x_319) ;  /* 0xfffffffc00f08947 */ /* 0x002fea000383ffff */
[----:B------:R-:W-:Y:S05]  /*df60*/  BRA `(.L_x_332) ;  /* 0xfffffff800f07947 */ /* 0x000fea000383ffff */
.L_x_320:
[----:B-1----:R1:W2:Y:S02]  /*df70*/  SYNCS.PHASECHK.TRANS64.TRYWAIT P0, [R11+URZ], R6 ;  /* 0x000000060b0075a7 */ /* 0x0022a4000800017f */
[----:B--2---:R-:W-:Y:S05]  /*df80*/  @!P0 NANOSLEEP.SYNCS 0x989680 ;  /* 0x009896800000895d */ /* 0x004fea0003900000 */
[----:B------:R-:W2:Y:S02]  /*df90*/  @!P0 SYNCS.PHASECHK.TRANS64 P0, [R11+URZ], R6 ;  /* 0x000000060b0085a7 */ /* 0x000ea4000800007f */
[----:B--2---:R-:W-:Y:S05]  /*dfa0*/  @!P0 BRA `(.L_x_320) ;  /* 0xfffffffc00f08947 */ /* 0x004fea000383ffff */
[----:B------:R-:W-:Y:S05]  /*dfb0*/  BRA `(.L_x_333) ;  /* 0xfffffff800f87947 */ /* 0x000fea000383ffff */
.L_x_334:
[----:B------:R-:W-:-:S00]  /*dfc0*/  BRA `(.L_x_334) ;  /* 0xfffffffc00fc7947 */ /* 0x000fc0000383ffff */
[----:B------:R-:W-:-:S00]  /*dfd0*/  NOP ;  /* 0x0000000000007918 */ /* 0x000fc00000000000 */
        /* <DEDUP_REMOVED lines=10> */
.L_x_335:


//--------------------- .nv.global.init           --------------------------
	.section	.nv.global.init,"aw",@progbits
.nv.global.init:
	.type		$str$24,@object
	.size		$str$24,($str$25 - $str$24)
$str$24:
        /*0000*/ 	.byte	0x28, 0x61, 0x64, 0x64, 0x72, 0x65, 0x73, 0x73, 0x20, 0x26, 0x20, 0x6d, 0x61, 0x73, 0x6b, 0x29
        /*0010*/ 	.byte	0x20, 0x3d, 0x3d, 0x20, 0x30, 0x00
	.type		$str$25,@object
	.size		$str$25,(__unnamed_1 - $str$25)
$str$25:
        /*0016*/ 	.byte	0x2f, 0x74, 0x6d, 0x70, 0x2f, 0x63, 0x75, 0x74, 0x6c, 0x61, 0x73, 0x73, 0x5f, 0x73, 0x77, 0x65
        /*0026*/ 	.byte	0x65, 0x70, 0x5f, 0x73, 0x72, 0x63, 0x2f, 0x69, 0x6e, 0x63, 0x6c, 0x75, 0x64, 0x65, 0x2f, 0x63
        /*0036*/ 	.byte	0x75, 0x74, 0x65, 0x2f, 0x70, 0x6f, 0x69, 0x6e, 0x74, 0x65, 0x72, 0x5f, 0x66, 0x6c, 0x61, 0x67
        /*0046*/ 	.byte	0x67, 0x65, 0x64, 0x2e, 0x68, 0x70, 0x70, 0x00
	.type		__unnamed_1,@object
	.size		__unnamed_1,(__unnamed_2 - __unnamed_1)
__unnamed_1:
        /* <DEDUP_REMOVED lines=28> */
        /*020e*/ 	.byte	0x38, 0x31, 0x39, 0x32, 0x3e, 0x3e, 0x3e, 0x3e, 0x3e, 0x20, 0x26, 0x5d, 0x00
	.type		__unnamed_2,@object
	.size		__unnamed_2,(.L_1 - __unnamed_2)
__unnamed_2:
        /* <DEDUP_REMOVED lines=28> */
        /*03db*/ 	.byte	0x3c, 0x34, 0x30, 0x39, 0x36, 0x3e, 0x3e, 0x3e, 0x3e, 0x3e, 0x20, 0x26, 0x5d, 0x00
.L_1:


//--------------------- .nv.shared._ZN7cutlass13device_kernelINS_4gemm6kernel13GemmUniversalIN4cute5tupleIJiiiiEEENS1_10collective13CollectiveMmaINS1_39MainloopSm90TmaGmmaRmemAWarpSpecializedILi4ENS5_IJNS4_1CILi1EEESB_SB_EEENS1_35KernelTmaWarpSpecializedCooperativeEEENS5_IJNSA_ILi256EEENSA_ILi128EEENSA_ILi32EEEEEEfNS5_IJlSB_lEEEfNS5_IJSB_llEEENS4_8TiledMMAINS4_8MMA_AtomIJNS4_4SM904GMMA30MMA_64x128x8_F32TF32TF32_RS_TNILNSO_7ScaleInE1ELSQ_1EEEEEENS4_6LayoutINS5_IJNSA_ILi2EEESB_SB_EEENS5_IJSB_NSA_ILi0EEESW_EEEEENS5_IJNS4_10UnderscoreESZ_SZ_EEEEENS4_13SM90_TMA_LOADENS4_14ComposedLayoutINS4_7SwizzleILi3ELi4ELi3EEENS4_18smem_ptr_flag_bitsILi32EEENST_INS5_IJNSA_ILi8EEESH_EEENS5_IJSH_SB_EEEEEEEvNS4_8identityES12_NS13_INS14_ILi1ELi4ELi3EEES17_NST_INS5_IJS18_S18_EEENS5_IJSB_S18_EEEEEEENS4_9Copy_AtomIJNS4_39AutoVectorizingCopyWithAssumedAlignmentILi128EEEfEEES1D_EENS_8epilogue10collective6detail29Sm90TmaWarpSpecializedAdapterINS1P_15DefaultEpilogueINS_10tfloat32_tESJ_SJ_NS1O_6thread17LinearCombinationIS1T_Li1EffLNS1U_9ScaleType4KindE0ELNS_15FloatRoundStyleE2ES1T_EENS1_15EpilogueDefaultEEEEEvvEEEEvNT_6ParamsE --------------------------
	.section	.nv.shared._ZN7cutlass13device_kernelINS_4gemm6kernel13GemmUniversalIN4cute5tupleIJiiiiEEENS1_10collective13CollectiveMmaINS1_39MainloopSm90TmaGmmaRmemAWarpSpecializedILi4ENS5_IJNS4_1CILi1EEESB_SB_EEENS1_35KernelTmaWarpSpecializedCooperativeEEENS5_IJNSA_ILi256EEENSA_ILi128EEENSA_ILi32EEEEEEfNS5_IJlSB_lEEEfNS5_IJSB_llEEENS4_8TiledMMAINS4_8MMA_AtomIJNS4_4SM904GMMA30MMA_64x128x8_F32TF32TF32_RS_TNILNSO_7ScaleInE1ELSQ_1EEEEEENS4_6LayoutINS5_IJNSA_ILi2EEESB_SB_EEENS5_IJSB_NSA_ILi0EEESW_EEEEENS5_IJNS4_10UnderscoreESZ_SZ_EEEEENS4_13SM90_TMA_LOADENS4_14ComposedLayoutINS4_7SwizzleILi3ELi4ELi3EEENS4_18smem_ptr_flag_bitsILi32EEENST_INS5_IJNSA_ILi8EEESH_EEENS5_IJSH_SB_EEEEEEEvNS4_8identityES12_NS13_INS14_ILi1ELi4ELi3EEES17_NST_INS5_IJS18_S18_EEENS5_IJSB_S18_EEEEEEENS4_9Copy_AtomIJNS4_39AutoVectorizingCopyWithAssumedAlignmentILi128EEEfEEES1D_EENS_8epilogue10collective6detail29Sm90TmaWarpSpecializedAdapterINS1P_15DefaultEpilogueINS_10tfloat32_tESJ_SJ_NS1O_6thread17LinearCombinationIS1T_Li1EffLNS1U_9ScaleType4KindE0ELNS_15FloatRoundStyleE2ES1T_EENS1_15EpilogueDefaultEEEEEvvEEEEvNT_6ParamsE,"aw",@nobits
	.sectionflags	@""
	.align	16
	.zero		1024


//--------------------- .nv.shared.reserved.0     --------------------------
	.section	.nv.shared.reserved.0,"aw",@nobits
	.weak		__nv_reservedSMEM_offset_0_alias
	.size		__nv_reservedSMEM_offset_0_alias, 0, 0
	.other		__nv_reservedSMEM_offset_0_alias,@"STO_CUDA_RESERVED_SHARED STV_DEFAULT"
__nv_reservedSMEM_offset_0_alias:
	.zero		0


//--------------------- .nv.global                --------------------------
	.section	.nv.global,"aw",@nobits
.nv.global:
	.type		_ZN39_INTERNAL_dc014e31_4_k_cu_1d07b73e_29044cute1_E,@object
	.size		_ZN39_INTERNAL_dc014e31_4_k_cu_1d07b73e_29044cute1_E,(_ZN39_INTERNAL_dc014e31_4_k_cu_1d07b73e_29044cuda3std3__45__cpo6cbeginE - _ZN39_INTERNAL_dc014e31_4_k_cu_1d07b73e_29044cute1_E)
_ZN39_INTERNAL_dc014e31_4_k_cu_1d07b73e_29044cute1_E:
	.zero		1
	.type		_ZN39_INTERNAL_dc014e31_4_k_cu_1d07b73e_29044cuda3std3__45__cpo6cbeginE,@object
	.size		_ZN39_INTERNAL_dc014e31_4_k_cu_1d07b73e_29044cuda3std3__45__cpo6cbeginE,(_ZN39_INTERNAL_dc014e31_4_k_cu_1d07b73e_29044cuda3std3__48in_placeE - _ZN39_INTERNAL_dc014e31_4_k_cu_1d07b73e_29044cuda3std3__45__cpo6cbeginE)
_ZN39_INTERNAL_dc014e31_4_k_cu_1d07b73e_29044cuda3std3__45__cpo6cbeginE:
	.zero		1
	.type		_ZN39_INTERNAL_dc014e31_4_k_cu_1d07b73e_29044cuda3std3__48in_placeE,@object
	.size		_ZN39_INTERNAL_dc014e31_4_k_cu_1d07b73e_29044cuda3std3__48in_placeE,(_ZN39_INTERNAL_dc014e31_4_k_cu_1d07b73e_29044cuda3std6ranges3__45__cpo9iter_moveE - _ZN39_INTERNAL_dc014e31_4_k_cu_1d07b73e_29044cuda3std3__48in_placeE)
_ZN39_INTERNAL_dc014e31_4_k_cu_1d07b73e_29044cuda3std3__48in_placeE:
	.zero		1
	.type		_ZN39_INTERNAL_dc014e31_4_k_cu_1d07b73e_29044cuda3std6ranges3__45__cpo9iter_moveE,@object
	.size		_ZN39_INTERNAL_dc014e31_4_k_cu_1d07b73e_29044cuda3std6ranges3__45__cpo9iter_moveE,(_ZN39_INTERNAL_dc014e31_4_k_cu_1d07b73e_29044cuda3std3__45__cpo5beginE - _ZN39_INTERNAL_dc014e31_4_k_cu_1d07b73e_29044cuda3std6ranges3__45__cpo9iter_moveE)
_ZN39_INTERNAL_dc014e31_4_k_cu_1d07b73e_29044cuda3std6ranges3__45__cpo9iter_moveE:
	.zero		1
	.type		_ZN39_INTERNAL_dc014e31_4_k_cu_1d07b73e_29044cuda3std3__45__cpo5beginE,@object
	.size		_ZN39_INTERNAL_dc014e31_4_k_cu_1d07b73e_29044cuda3std3__45__cpo5beginE,(_ZN39_INTERNAL_dc014e31_4_k_cu_1d07b73e_29044cuda3std3__441_GLOBAL__N__dc014e31_4_k_cu_1d07b73e_29046ignoreE - _ZN39_INTERNAL_dc014e31_4_k_cu_1d07b73e_29044cuda3std3__45__cpo5beginE)
_ZN39_INTERNAL_dc014e31_4_k_cu_1d07b73e_29044cuda3std3__45__cpo5beginE:
	.zero		1
	.type		_ZN39_INTERNAL_dc014e31_4_k_cu_1d07b73e_29044cuda3std3__441_GLOBAL__N__dc014e31_4_k_cu_1d07b73e_29046ignoreE,@object
	.size		_ZN39_INTERNAL_dc014e31_4_k_cu_1d07b73e_29044cuda3std3__441_GLOBAL__N__dc014e31_4_k_cu_1d07b73e_29046ignoreE,(_ZN39_INTERNAL_dc014e31_4_k_cu_1d07b73e_29044cute7productE - _ZN39_INTERNAL_dc014e31_4_k_cu_1d07b73e_29044cuda3std3__441_GLOBAL__N__dc014e31_4_k_cu_1d07b73e_29046ignoreE)
_ZN39_INTERNAL_dc014e31_4_k_cu_1d07b73e_29044cuda3std3__441_GLOBAL__N__dc014e31_4_k_cu_1d07b73e_29046ignoreE:
	.zero		1
	.type		_ZN39_INTERNAL_dc014e31_4_k_cu_1d07b73e_29044cute7productE,@object
	.size		_ZN39_INTERNAL_dc014e31_4_k_cu_1d07b73e_29044cute7productE,(_ZN39_INTERNAL_dc014e31_4_k_cu_1d07b73e_29044cuda3std3__45__cpo3endE - _ZN39_INTERNAL_dc014e31_4_k_cu_1d07b73e_29044cute7productE)
_ZN39_INTERNAL_dc014e31_4_k_cu_1d07b73e_29044cute7productE:
	.zero		1
	.type		_ZN39_INTERNAL_dc014e31_4_k_cu_1d07b73e_29044cuda3std3__45__cpo3endE,@object
	.size		_ZN39_INTERNAL_dc014e31_4_k_cu_1d07b73e_29044cuda3std3__45__cpo3endE,(_ZN39_INTERNAL_dc014e31_4_k_cu_1d07b73e_29044cuda3std3__419piecewise_constructE - _ZN39_INTERNAL_dc014e31_4_k_cu_1d07b73e_29044cuda3std3__45__cpo3endE)
_ZN39_INTERNAL_dc014e31_4_k_cu_1d07b73e_29044cuda3std3__45__cpo3endE:
	.zero		1
	.type		_ZN39_INTERNAL_dc014e31_4_k_cu_1d07b73e_29044cuda3std3__419piecewise_constructE,@object
	.size		_ZN39_INTERNAL_dc014e31_4_k_cu_1d07b73e_29044cuda3std3__419piecewise_constructE,(_ZN39_INTERNAL_dc014e31_4_k_cu_1d07b73e_29044cuda3std3__45__cpo4cendE - _ZN39_INTERNAL_dc014e31_4_k_cu_1d07b73e_29044cuda3std3__419piecewise_constructE)
_ZN39_INTERNAL_dc014e31_4_k_cu_1d07b73e_29044cuda3std3__419piecewise_constructE:
	.zero		1
	.type		_ZN39_INTERNAL_dc014e31_4_k_cu_1d07b73e_29044cuda3std3__45__cpo4cendE,@object
	.size		_ZN39_INTERNAL_dc014e31_4_k_cu_1d07b73e_29044cuda3std3__45__cpo4cendE,(_ZN39_INTERNAL_dc014e31_4_k_cu_1d07b73e_29044cuda3std6ranges3__45__cpo4swapE - _ZN39_INTERNAL_dc014e31_4_k_cu_1d07b73e_29044cuda3std3__45__cpo4cendE)
_ZN39_INTERNAL_dc014e31_4_k_cu_1d07b73e_29044cuda3std3__45__cpo4cendE:
	.zero		1
	.type		_ZN39_INTERNAL_dc014e31_4_k_cu_1d07b73e_29044cuda3std6ranges3__45__cpo4swapE,@object
	.size		_ZN39_INTERNAL_dc014e31_4_k_cu_1d07b73e_29044cuda3std6ranges3__45__cpo4swapE,(.L_9 - _ZN39_INTERNAL_dc014e31_4_k_cu_1d07b73e_29044cuda3std6ranges3__45__cpo4swapE)
_ZN39_INTERNAL_dc014e31_4_k_cu_1d07b73e_29044cuda3std6ranges3__45__cpo4swapE:
	.zero		1
.L_9:


//--------------------- .nv.constant0._ZN7cutlass13device_kernelINS_4gemm6kernel13GemmUniversalIN4cute5tupleIJiiiiEEENS1_10collective13CollectiveMmaINS1_39MainloopSm90TmaGmmaRmemAWarpSpecializedILi4ENS5_IJNS4_1CILi1EEESB_SB_EEENS1_35KernelTmaWarpSpecializedCooperativeEEENS5_IJNSA_ILi256EEENSA_ILi128EEENSA_ILi32EEEEEEfNS5_IJlSB_lEEEfNS5_IJSB_llEEENS4_8TiledMMAINS4_8MMA_AtomIJNS4_4SM904GMMA30MMA_64x128x8_F32TF32TF32_RS_TNILNSO_7ScaleInE1ELSQ_1EEEEEENS4_6LayoutINS5_IJNSA_ILi2EEESB_SB_EEENS5_IJSB_NSA_ILi0EEESW_EEEEENS5_IJNS4_10UnderscoreESZ_SZ_EEEEENS4_13SM90_TMA_LOADENS4_14ComposedLayoutINS4_7SwizzleILi3ELi4ELi3EEENS4_18smem_ptr_flag_bitsILi32EEENST_INS5_IJNSA_ILi8EEESH_EEENS5_IJSH_SB_EEEEEEEvNS4_8identityES12_NS13_INS14_ILi1ELi4ELi3EEES17_NST_INS5_IJS18_S18_EEENS5_IJSB_S18_EEEEEEENS4_9Copy_AtomIJNS4_39AutoVectorizingCopyWithAssumedAlignmentILi128EEEfEEES1D_EENS_8epilogue10collective6detail29Sm90TmaWarpSpecializedAdapterINS1P_15DefaultEpilogueINS_10tfloat32_tESJ_SJ_NS1O_6thread17LinearCombinationIS1T_Li1EffLNS1U_9ScaleType4KindE0ELNS_15FloatRoundStyleE2ES1T_EENS1_15EpilogueDefaultEEEEEvvEEEEvNT_6ParamsE --------------------------
	.section	.nv.constant0._ZN7cutlass13device_kernelINS_4gemm6kernel13GemmUniversalIN4cute5tupleIJiiiiEEENS1_10collective13CollectiveMmaINS1_39MainloopSm90TmaGmmaRmemAWarpSpecializedILi4ENS5_IJNS4_1CILi1EEESB_SB_EEENS1_35KernelTmaWarpSpecializedCooperativeEEENS5_IJNSA_ILi256EEENSA_ILi128EEENSA_ILi32EEEEEEfNS5_IJlSB_lEEEfNS5_IJSB_llEEENS4_8TiledMMAINS4_8MMA_AtomIJNS4_4SM904GMMA30MMA_64x128x8_F32TF32TF32_RS_TNILNSO_7ScaleInE1ELSQ_1EEEEEENS4_6LayoutINS5_IJNSA_ILi2EEESB_SB_EEENS5_IJSB_NSA_ILi0EEESW_EEEEENS5_IJNS4_10UnderscoreESZ_SZ_EEEEENS4_13SM90_TMA_LOADENS4_14ComposedLayoutINS4_7SwizzleILi3ELi4ELi3EEENS4_18smem_ptr_flag_bitsILi32EEENST_INS5_IJNSA_ILi8EEESH_EEENS5_IJSH_SB_EEEEEEEvNS4_8identityES12_NS13_INS14_ILi1ELi4ELi3EEES17_NST_INS5_IJS18_S18_EEENS5_IJSB_S18_EEEEEEENS4_9Copy_AtomIJNS4_39AutoVectorizingCopyWithAssumedAlignmentILi128EEEfEEES1D_EENS_8epilogue10collective6detail29Sm90TmaWarpSpecializedAdapterINS1P_15DefaultEpilogueINS_10tfloat32_tESJ_SJ_NS1O_6thread17LinearCombinationIS1T_Li1EffLNS1U_9ScaleType4KindE0ELNS_15FloatRoundStyleE2ES1T_EENS1_15EpilogueDefaultEEEEEvvEEEEvNT_6ParamsE,"a",@progbits
	.sectionflags	@""
	.align	4
.nv.constant0._ZN7cutlass13device_kernelINS_4gemm6kernel13GemmUniversalIN4cute5tupleIJiiiiEEENS1_10collective13CollectiveMmaINS1_39MainloopSm90TmaGmmaRmemAWarpSpecializedILi4ENS5_IJNS4_1CILi1EEESB_SB_EEENS1_35KernelTmaWarpSpecializedCooperativeEEENS5_IJNSA_ILi256EEENSA_ILi128EEENSA_ILi32EEEEEEfNS5_IJlSB_lEEEfNS5_IJSB_llEEENS4_8TiledMMAINS4_8MMA_AtomIJNS4_4SM904GMMA30MMA_64x128x8_F32TF32TF32_RS_TNILNSO_7ScaleInE1ELSQ_1EEEEEENS4_6LayoutINS5_IJNSA_ILi2EEESB_SB_EEENS5_IJSB_NSA_ILi0EEESW_EEEEENS5_IJNS4_10UnderscoreESZ_SZ_EEEEENS4_13SM90_TMA_LOADENS4_14ComposedLayoutINS4_7SwizzleILi3ELi4ELi3EEENS4_18smem_ptr_flag_bitsILi32EEENST_INS5_IJNSA_ILi8EEESH_EEENS5_IJSH_SB_EEEEEEEvNS4_8identityES12_NS13_INS14_ILi1ELi4ELi3EEES17_NST_INS5_IJS18_S18_EEENS5_IJSB_S18_EEEEEEENS4_9Copy_AtomIJNS4_39AutoVectorizingCopyWithAssumedAlignmentILi128EEEfEEES1D_EENS_8epilogue10collective6detail29Sm90TmaWarpSpecializedAdapterINS1P_15DefaultEpilogueINS_10tfloat32_tESJ_SJ_NS1O_6thread17LinearCombinationIS1T_Li1EffLNS1U_9ScaleType4KindE0ELNS_15FloatRoundStyleE2ES1T_EENS1_15EpilogueDefaultEEEEEvvEEEEvNT_6ParamsE:
	.zero		1664


//--------------------- SYMBOLS --------------------------

	.type		.nv.reservedSmem.offset0,@object
	.size		.nv.reservedSmem.offset0,0x4
	.type		__assertfail,@function
